//
// Generated by NVIDIA NVVM Compiler
//
// Compiler Build ID: CL-36424714
// Cuda compilation tools, release 13.0, V13.0.88
// Based on NVVM 20.0.0
//

.version 9.0
.target sm_100
.address_size 64

	// .globl	_Z10pad_kernelPdS_iiiiiii
// _ZZ18max_pool_2D_kernelPdS_iiiiiE4part has been demoted
// _ZZ13conv2D_kernelPdiiiS_iiS_S_iiiE4part has been demoted
// _ZZ13conv2D_kernelPdiiiS_iiS_S_iiiE14channel_kernel has been demoted
// _ZZ18FC_kernel_improvedPdiS_iS_E15partial_results has been demoted

.visible .entry _Z10pad_kernelPdS_iiiiiii(
	.param .u64 .ptr .align 1 _Z10pad_kernelPdS_iiiiiii_param_0,
	.param .u64 .ptr .align 1 _Z10pad_kernelPdS_iiiiiii_param_1,
	.param .u32 _Z10pad_kernelPdS_iiiiiii_param_2,
	.param .u32 _Z10pad_kernelPdS_iiiiiii_param_3,
	.param .u32 _Z10pad_kernelPdS_iiiiiii_param_4,
	.param .u32 _Z10pad_kernelPdS_iiiiiii_param_5,
	.param .u32 _Z10pad_kernelPdS_iiiiiii_param_6,
	.param .u32 _Z10pad_kernelPdS_iiiiiii_param_7,
	.param .u32 _Z10pad_kernelPdS_iiiiiii_param_8
)
{
	.reg .pred 	%p<11>;
	.reg .b32 	%r<27>;
	.reg .b64 	%rd<9>;
	.reg .b64 	%fd<5>;

	ld.param.u64 	%rd1, [_Z10pad_kernelPdS_iiiiiii_param_0];
	ld.param.u64 	%rd2, [_Z10pad_kernelPdS_iiiiiii_param_1];
	ld.param.u32 	%r5, [_Z10pad_kernelPdS_iiiiiii_param_2];
	ld.param.u32 	%r6, [_Z10pad_kernelPdS_iiiiiii_param_3];
	ld.param.u32 	%r9, [_Z10pad_kernelPdS_iiiiiii_param_4];
	ld.param.u32 	%r7, [_Z10pad_kernelPdS_iiiiiii_param_5];
	ld.param.u32 	%r8, [_Z10pad_kernelPdS_iiiiiii_param_6];
	ld.param.u32 	%r10, [_Z10pad_kernelPdS_iiiiiii_param_7];
	ld.param.u32 	%r11, [_Z10pad_kernelPdS_iiiiiii_param_8];
	mov.u32 	%r12, %ctaid.y;
	mov.u32 	%r13, %ntid.y;
	mov.u32 	%r14, %tid.y;
	mad.lo.s32 	%r1, %r12, %r13, %r14;
	mov.u32 	%r15, %ctaid.x;
	mov.u32 	%r16, %ntid.x;
	mov.u32 	%r17, %tid.x;
	mad.lo.s32 	%r2, %r15, %r16, %r17;
	mov.u32 	%r18, %ctaid.z;
	mad.lo.s32 	%r19, %r11, %r18, %r1;
	mad.lo.s32 	%r3, %r19, %r10, %r2;
	mul.lo.s32 	%r4, %r6, %r18;
	max.s32 	%r20, %r1, %r2;
	setp.ge.s32 	%p1, %r20, %r11;
	setp.ge.s32 	%p2, %r18, %r9;
	or.pred  	%p3, %p2, %p1;
	@%p3 bra 	$L__BB0_4;
	setp.lt.s32 	%p4, %r1, %r8;
	add.s32 	%r21, %r8, %r6;
	setp.ge.s32 	%p5, %r1, %r21;
	setp.lt.s32 	%p6, %r2, %r7;
	or.pred  	%p7, %p4, %p6;
	or.pred  	%p8, %p7, %p5;
	add.s32 	%r22, %r7, %r5;
	setp.ge.s32 	%p9, %r2, %r22;
	or.pred  	%p10, %p8, %p9;
	mov.f64 	%fd4, 0d0000000000000000;
	@%p10 bra 	$L__BB0_3;
	sub.s32 	%r23, %r1, %r8;
	add.s32 	%r24, %r23, %r4;
	sub.s32 	%r25, %r2, %r7;
	mad.lo.s32 	%r26, %r24, %r5, %r25;
	cvta.to.global.u64 	%rd3, %rd1;
	mul.wide.s32 	%rd4, %r26, 8;
	add.s64 	%rd5, %rd3, %rd4;
	ld.global.f64 	%fd4, [%rd5];
$L__BB0_3:
	cvta.to.global.u64 	%rd6, %rd2;
	mul.wide.s32 	%rd7, %r3, 8;
	add.s64 	%rd8, %rd6, %rd7;
	st.global.f64 	[%rd8], %fd4;
$L__BB0_4:
	ret;

}
	// .globl	_Z18max_pool_2D_kernelPdS_iiiii
.visible .entry _Z18max_pool_2D_kernelPdS_iiiii(
	.param .u64 .ptr .align 1 _Z18max_pool_2D_kernelPdS_iiiii_param_0,
	.param .u64 .ptr .align 1 _Z18max_pool_2D_kernelPdS_iiiii_param_1,
	.param .u32 _Z18max_pool_2D_kernelPdS_iiiii_param_2,
	.param .u32 _Z18max_pool_2D_kernelPdS_iiiii_param_3,
	.param .u32 _Z18max_pool_2D_kernelPdS_iiiii_param_4,
	.param .u32 _Z18max_pool_2D_kernelPdS_iiiii_param_5,
	.param .u32 _Z18max_pool_2D_kernelPdS_iiiii_param_6
)
{
	.reg .pred 	%p<14>;
	.reg .b32 	%r<34>;
	.reg .b64 	%rd<9>;
	.reg .b64 	%fd<9>;
	// demoted variable
	.shared .align 8 .b8 _ZZ18max_pool_2D_kernelPdS_iiiiiE4part[8192];
	ld.param.u64 	%rd1, [_Z18max_pool_2D_kernelPdS_iiiii_param_0];
	ld.param.u64 	%rd2, [_Z18max_pool_2D_kernelPdS_iiiii_param_1];
	ld.param.u32 	%r14, [_Z18max_pool_2D_kernelPdS_iiiii_param_2];
	ld.param.u32 	%r15, [_Z18max_pool_2D_kernelPdS_iiiii_param_3];
	ld.param.u32 	%r12, [_Z18max_pool_2D_kernelPdS_iiiii_param_5];
	ld.param.u32 	%r13, [_Z18max_pool_2D_kernelPdS_iiiii_param_6];
	mov.u32 	%r1, %tid.y;
	mov.u32 	%r2, %tid.x;
	mov.u32 	%r3, %ctaid.y;
	mov.u32 	%r4, %ctaid.x;
	mov.u32 	%r5, %ntid.y;
	mad.lo.s32 	%r16, %r3, %r5, %r1;
	mov.u32 	%r6, %ntid.x;
	mad.lo.s32 	%r17, %r4, %r6, %r2;
	mov.u32 	%r7, %ctaid.z;
	mad.lo.s32 	%r18, %r15, %r7, %r16;
	mad.lo.s32 	%r8, %r18, %r14, %r17;
	setp.ge.s32 	%p1, %r16, %r15;
	setp.ge.s32 	%p2, %r17, %r14;
	or.pred  	%p3, %p2, %p1;
	@%p3 bra 	$L__BB1_3;
	cvta.to.global.u64 	%rd3, %rd1;
	mul.wide.s32 	%rd4, %r8, 8;
	add.s64 	%rd5, %rd3, %rd4;
	ld.global.f64 	%fd1, [%rd5];
	shl.b32 	%r19, %r1, 9;
	mov.u32 	%r20, _ZZ18max_pool_2D_kernelPdS_iiiiiE4part;
	add.s32 	%r9, %r20, %r19;
	shl.b32 	%r22, %r2, 3;
	add.s32 	%r23, %r9, %r22;
	st.shared.f64 	[%r23], %fd1;
	bar.sync 	0;
	shr.u32 	%r24, %r5, 1;
	shr.u32 	%r25, %r6, 1;
	mad.lo.s32 	%r26, %r24, %r3, %r1;
	mad.lo.s32 	%r11, %r25, %r4, %r2;
	setp.ge.u32 	%p4, %r1, %r24;
	setp.ge.u32 	%p5, %r2, %r25;
	or.pred  	%p6, %p4, %p5;
	setp.ge.s32 	%p7, %r26, %r13;
	or.pred  	%p8, %p6, %p7;
	setp.ge.s32 	%p9, %r11, %r12;
	or.pred  	%p10, %p8, %p9;
	@%p10 bra 	$L__BB1_3;
	mad.lo.s32 	%r28, %r13, %r7, %r26;
	mad.lo.s32 	%r29, %r28, %r12, %r11;
	shl.b32 	%r31, %r2, 4;
	add.s32 	%r32, %r19, %r31;
	add.s32 	%r33, %r9, %r32;
	ld.shared.f64 	%fd2, [%r33];
	ld.shared.f64 	%fd3, [%r33+8];
	setp.lt.f64 	%p11, %fd2, %fd3;
	selp.f64 	%fd4, %fd3, %fd2, %p11;
	ld.shared.f64 	%fd5, [%r33+512];
	setp.lt.f64 	%p12, %fd4, %fd5;
	selp.f64 	%fd6, %fd5, %fd4, %p12;
	ld.shared.f64 	%fd7, [%r33+520];
	setp.lt.f64 	%p13, %fd6, %fd7;
	selp.f64 	%fd8, %fd7, %fd6, %p13;
	cvta.to.global.u64 	%rd6, %rd2;
	mul.wide.u32 	%rd7, %r29, 8;
	add.s64 	%rd8, %rd6, %rd7;
	st.global.f64 	[%rd8], %fd8;
$L__BB1_3:
	ret;

}
	// .globl	_Z13conv2D_kernelPdiiiS_iiS_S_iii
.visible .entry _Z13conv2D_kernelPdiiiS_iiS_S_iii(
	.param .u64 .ptr .align 1 _Z13conv2D_kernelPdiiiS_iiS_S_iii_param_0,
	.param .u32 _Z13conv2D_kernelPdiiiS_iiS_S_iii_param_1,
	.param .u32 _Z13conv2D_kernelPdiiiS_iiS_S_iii_param_2,
	.param .u32 _Z13conv2D_kernelPdiiiS_iiS_S_iii_param_3,
	.param .u64 .ptr .align 1 _Z13conv2D_kernelPdiiiS_iiS_S_iii_param_4,
	.param .u32 _Z13conv2D_kernelPdiiiS_iiS_S_iii_param_5,
	.param .u32 _Z13conv2D_kernelPdiiiS_iiS_S_iii_param_6,
	.param .u64 .ptr .align 1 _Z13conv2D_kernelPdiiiS_iiS_S_iii_param_7,
	.param .u64 .ptr .align 1 _Z13conv2D_kernelPdiiiS_iiS_S_iii_param_8,
	.param .u32 _Z13conv2D_kernelPdiiiS_iiS_S_iii_param_9,
	.param .u32 _Z13conv2D_kernelPdiiiS_iiS_S_iii_param_10,
	.param .u32 _Z13conv2D_kernelPdiiiS_iiS_S_iii_param_11
)
{
	.reg .pred 	%p<29>;
	.reg .b32 	%r<104>;
	.reg .b64 	%rd<19>;
	.reg .b64 	%fd<80>;
	// demoted variable
	.shared .align 8 .b8 _ZZ13conv2D_kernelPdiiiS_iiS_S_iiiE4part[8192];
	// demoted variable
	.shared .align 8 .b8 _ZZ13conv2D_kernelPdiiiS_iiS_S_iiiE14channel_kernel[800];
	ld.param.u64 	%rd3, [_Z13conv2D_kernelPdiiiS_iiS_S_iii_param_0];
	ld.param.u32 	%r34, [_Z13conv2D_kernelPdiiiS_iiS_S_iii_param_1];
	ld.param.u32 	%r35, [_Z13conv2D_kernelPdiiiS_iiS_S_iii_param_2];
	ld.param.u32 	%r36, [_Z13conv2D_kernelPdiiiS_iiS_S_iii_param_3];
	ld.param.u64 	%rd4, [_Z13conv2D_kernelPdiiiS_iiS_S_iii_param_4];
	ld.param.u32 	%r37, [_Z13conv2D_kernelPdiiiS_iiS_S_iii_param_5];
	ld.param.u32 	%r38, [_Z13conv2D_kernelPdiiiS_iiS_S_iii_param_6];
	ld.param.u32 	%r41, [_Z13conv2D_kernelPdiiiS_iiS_S_iii_param_9];
	ld.param.u32 	%r42, [_Z13conv2D_kernelPdiiiS_iiS_S_iii_param_10];
	mov.u32 	%r1, %tid.y;
	mov.u32 	%r2, %tid.x;
	mov.u32 	%r43, %ctaid.y;
	mov.u32 	%r44, %ctaid.x;
	mov.u32 	%r45, %ntid.y;
	sub.s32 	%r46, %r45, %r38;
	add.s32 	%r47, %r46, 1;
	mov.u32 	%r48, %ntid.x;
	sub.s32 	%r49, %r48, %r37;
	add.s32 	%r50, %r49, 1;
	mad.lo.s32 	%r51, %r43, %r46, %r43;
	add.s32 	%r52, %r51, %r1;
	mad.lo.s32 	%r53, %r44, %r49, %r44;
	add.s32 	%r54, %r53, %r2;
	setp.ge.s32 	%p5, %r1, %r47;
	setp.ge.s32 	%p6, %r2, %r50;
	or.pred  	%p7, %p6, %p5;
	setp.ge.s32 	%p8, %r52, %r42;
	or.pred  	%p9, %p7, %p8;
	setp.ge.s32 	%p10, %r54, %r41;
	or.pred  	%p1, %p9, %p10;
	mov.u32 	%r5, %ctaid.z;
	setp.lt.s32 	%p11, %r36, 1;
	mov.f64 	%fd77, 0d0000000000000000;
	@%p11 bra 	$L__BB2_21;
	setp.lt.s32 	%p12, %r1, %r38;
	setp.lt.s32 	%p13, %r2, %r37;
	and.pred  	%p2, %p13, %p12;
	mul.lo.s32 	%r6, %r36, %r5;
	shl.b32 	%r56, %r1, 8;
	mov.u32 	%r57, _ZZ13conv2D_kernelPdiiiS_iiS_S_iiiE4part;
	add.s32 	%r7, %r57, %r56;
	and.b32  	%r8, %r38, 7;
	and.b32  	%r9, %r38, 3;
	min.s32 	%r58, %r37, %r38;
	setp.lt.s32 	%p14, %r58, 1;
	or.pred  	%p3, %p14, %p1;
	and.b32  	%r10, %r38, 2147483640;
	and.b32  	%r11, %r38, 1;
	neg.s32 	%r12, %r10;
	shl.b32 	%r59, %r2, 3;
	add.s32 	%r60, %r56, %r59;
	add.s32 	%r61, %r60, %r57;
	add.s32 	%r13, %r61, 32;
	setp.lt.s32 	%p15, %r54, %r34;
	setp.lt.s32 	%p16, %r52, %r35;
	and.pred  	%p4, %p16, %p15;
	cvta.to.global.u64 	%rd1, %rd4;
	cvta.to.global.u64 	%rd2, %rd3;
	mov.f64 	%fd77, 0d0000000000000000;
	mov.b32 	%r96, 0;
	not.pred 	%p17, %p2;
	not.pred 	%p18, %p4;
$L__BB2_2:
	@%p17 bra 	$L__BB2_4;
	add.s32 	%r62, %r96, %r6;
	mad.lo.s32 	%r63, %r62, %r38, %r1;
	mad.lo.s32 	%r64, %r63, %r37, %r2;
	mul.wide.s32 	%rd7, %r64, 8;
	add.s64 	%rd8, %rd1, %rd7;
	ld.global.f64 	%fd19, [%rd8];
	mov.u32 	%r65, _ZZ13conv2D_kernelPdiiiS_iiS_S_iiiE14channel_kernel;
	mad.lo.s32 	%r66, %r1, 80, %r65;
	shl.b32 	%r67, %r2, 3;
	add.s32 	%r68, %r66, %r67;
	st.shared.f64 	[%r68], %fd19;
$L__BB2_4:
	@%p18 bra 	$L__BB2_6;
	mad.lo.s32 	%r69, %r96, %r35, %r52;
	mad.lo.s32 	%r70, %r69, %r34, %r54;
	mul.wide.s32 	%rd9, %r70, 8;
	add.s64 	%rd10, %rd2, %rd9;
	ld.global.f64 	%fd20, [%rd10];
	shl.b32 	%r71, %r2, 3;
	add.s32 	%r72, %r7, %r71;
	st.shared.f64 	[%r72], %fd20;
$L__BB2_6:
	bar.sync 	0;
	@%p3 bra 	$L__BB2_20;
	mov.b32 	%r97, 0;
$L__BB2_8:
	setp.lt.u32 	%p19, %r38, 8;
	shl.b32 	%r16, %r97, 8;
	mov.b32 	%r102, 0;
	@%p19 bra 	$L__BB2_11;
	mov.u32 	%r75, _ZZ13conv2D_kernelPdiiiS_iiS_S_iiiE14channel_kernel;
	mad.lo.s32 	%r76, %r97, 80, %r75;
	add.s32 	%r99, %r76, 32;
	add.s32 	%r98, %r13, %r16;
	mov.u32 	%r100, %r12;
$L__BB2_10:
	.pragma "nounroll";
	ld.shared.f64 	%fd22, [%r99+-32];
	ld.shared.f64 	%fd23, [%r98+-32];
	fma.rn.f64 	%fd24, %fd22, %fd23, %fd77;
	ld.shared.f64 	%fd25, [%r99+-24];
	ld.shared.f64 	%fd26, [%r98+-24];
	fma.rn.f64 	%fd27, %fd25, %fd26, %fd24;
	ld.shared.f64 	%fd28, [%r99+-16];
	ld.shared.f64 	%fd29, [%r98+-16];
	fma.rn.f64 	%fd30, %fd28, %fd29, %fd27;
	ld.shared.f64 	%fd31, [%r99+-8];
	ld.shared.f64 	%fd32, [%r98+-8];
	fma.rn.f64 	%fd33, %fd31, %fd32, %fd30;
	ld.shared.f64 	%fd34, [%r99];
	ld.shared.f64 	%fd35, [%r98];
	fma.rn.f64 	%fd36, %fd34, %fd35, %fd33;
	ld.shared.f64 	%fd37, [%r99+8];
	ld.shared.f64 	%fd38, [%r98+8];
	fma.rn.f64 	%fd39, %fd37, %fd38, %fd36;
	ld.shared.f64 	%fd40, [%r99+16];
	ld.shared.f64 	%fd41, [%r98+16];
	fma.rn.f64 	%fd42, %fd40, %fd41, %fd39;
	ld.shared.f64 	%fd43, [%r99+24];
	ld.shared.f64 	%fd44, [%r98+24];
	fma.rn.f64 	%fd77, %fd43, %fd44, %fd42;
	add.s32 	%r100, %r100, 8;
	add.s32 	%r99, %r99, 64;
	add.s32 	%r98, %r98, 64;
	setp.ne.s32 	%p20, %r100, 0;
	mov.u32 	%r102, %r10;
	@%p20 bra 	$L__BB2_10;
$L__BB2_11:
	setp.eq.s32 	%p21, %r8, 0;
	@%p21 bra 	$L__BB2_19;
	mov.u32 	%r77, _ZZ13conv2D_kernelPdiiiS_iiS_S_iiiE14channel_kernel;
	mad.lo.s32 	%r26, %r97, 80, %r77;
	add.s32 	%r27, %r7, %r16;
	add.s32 	%r78, %r8, -1;
	setp.lt.u32 	%p22, %r78, 3;
	@%p22 bra 	$L__BB2_14;
	shl.b32 	%r79, %r102, 3;
	add.s32 	%r80, %r26, %r79;
	ld.shared.f64 	%fd46, [%r80];
	add.s32 	%r81, %r102, %r2;
	shl.b32 	%r82, %r81, 3;
	add.s32 	%r83, %r27, %r82;
	ld.shared.f64 	%fd47, [%r83];
	fma.rn.f64 	%fd48, %fd46, %fd47, %fd77;
	ld.shared.f64 	%fd49, [%r80+8];
	ld.shared.f64 	%fd50, [%r83+8];
	fma.rn.f64 	%fd51, %fd49, %fd50, %fd48;
	ld.shared.f64 	%fd52, [%r80+16];
	ld.shared.f64 	%fd53, [%r83+16];
	fma.rn.f64 	%fd54, %fd52, %fd53, %fd51;
	ld.shared.f64 	%fd55, [%r80+24];
	ld.shared.f64 	%fd56, [%r83+24];
	fma.rn.f64 	%fd77, %fd55, %fd56, %fd54;
	add.s32 	%r102, %r102, 4;
$L__BB2_14:
	setp.eq.s32 	%p23, %r9, 0;
	@%p23 bra 	$L__BB2_19;
	setp.eq.s32 	%p24, %r9, 1;
	@%p24 bra 	$L__BB2_17;
	shl.b32 	%r84, %r102, 3;
	add.s32 	%r85, %r26, %r84;
	ld.shared.f64 	%fd58, [%r85];
	add.s32 	%r86, %r102, %r2;
	shl.b32 	%r87, %r86, 3;
	add.s32 	%r88, %r27, %r87;
	ld.shared.f64 	%fd59, [%r88];
	fma.rn.f64 	%fd60, %fd58, %fd59, %fd77;
	ld.shared.f64 	%fd61, [%r85+8];
	ld.shared.f64 	%fd62, [%r88+8];
	fma.rn.f64 	%fd77, %fd61, %fd62, %fd60;
	add.s32 	%r102, %r102, 2;
$L__BB2_17:
	setp.eq.s32 	%p25, %r11, 0;
	@%p25 bra 	$L__BB2_19;
	shl.b32 	%r89, %r102, 3;
	add.s32 	%r90, %r26, %r89;
	ld.shared.f64 	%fd63, [%r90];
	add.s32 	%r91, %r102, %r2;
	shl.b32 	%r92, %r91, 3;
	add.s32 	%r93, %r27, %r92;
	ld.shared.f64 	%fd64, [%r93];
	fma.rn.f64 	%fd77, %fd63, %fd64, %fd77;
$L__BB2_19:
	add.s32 	%r97, %r97, 1;
	setp.ne.s32 	%p26, %r97, %r37;
	@%p26 bra 	$L__BB2_8;
$L__BB2_20:
	bar.sync 	0;
	add.s32 	%r96, %r96, 1;
	setp.ne.s32 	%p27, %r96, %r36;
	@%p27 bra 	$L__BB2_2;
$L__BB2_21:
	@%p1 bra 	$L__BB2_23;
	ld.param.u64 	%rd18, [_Z13conv2D_kernelPdiiiS_iiS_S_iii_param_8];
	ld.param.u64 	%rd17, [_Z13conv2D_kernelPdiiiS_iiS_S_iii_param_7];
	cvta.to.global.u64 	%rd11, %rd17;
	mul.wide.u32 	%rd12, %r5, 8;
	add.s64 	%rd13, %rd11, %rd12;
	ld.global.f64 	%fd65, [%rd13];
	add.f64 	%fd66, %fd77, %fd65;
	setp.lt.f64 	%p28, %fd66, 0d0000000000000000;
	selp.f64 	%fd67, 0d0000000000000000, %fd66, %p28;
	mad.lo.s32 	%r94, %r42, %r5, %r52;
	mad.lo.s32 	%r95, %r94, %r41, %r54;
	cvta.to.global.u64 	%rd14, %rd18;
	mul.wide.s32 	%rd15, %r95, 8;
	add.s64 	%rd16, %rd14, %rd15;
	st.global.f64 	[%rd16], %fd67;
$L__BB2_23:
	ret;

}
	// .globl	_Z15zero_all_kernelPdi
.visible .entry _Z15zero_all_kernelPdi(
	.param .u64 .ptr .align 1 _Z15zero_all_kernelPdi_param_0,
	.param .u32 _Z15zero_all_kernelPdi_param_1
)
{
	.reg .pred 	%p<2>;
	.reg .b32 	%r<6>;
	.reg .b64 	%rd<6>;

	ld.param.u64 	%rd1, [_Z15zero_all_kernelPdi_param_0];
	ld.param.u32 	%r2, [_Z15zero_all_kernelPdi_param_1];
	mov.u32 	%r3, %ctaid.x;
	mov.u32 	%r4, %ntid.x;
	mov.u32 	%r5, %tid.x;
	mad.lo.s32 	%r1, %r3, %r4, %r5;
	setp.ge.s32 	%p1, %r1, %r2;
	@%p1 bra 	$L__BB3_2;
	cvta.to.global.u64 	%rd2, %rd1;
	mul.wide.s32 	%rd3, %r1, 8;
	add.s64 	%rd4, %rd2, %rd3;
	mov.b64 	%rd5, 0;
	st.global.u64 	[%rd4], %rd5;
$L__BB3_2:
	ret;

}
	// .globl	_Z22add_to_vector_1_kernelPdS_i
.visible .entry _Z22add_to_vector_1_kernelPdS_i(
	.param .u64 .ptr .align 1 _Z22add_to_vector_1_kernelPdS_i_param_0,
	.param .u64 .ptr .align 1 _Z22add_to_vector_1_kernelPdS_i_param_1,
	.param .u32 _Z22add_to_vector_1_kernelPdS_i_param_2
)
{
	.reg .pred 	%p<2>;
	.reg .b32 	%r<6>;
	.reg .b64 	%rd<8>;
	.reg .b64 	%fd<4>;

	ld.param.u64 	%rd1, [_Z22add_to_vector_1_kernelPdS_i_param_0];
	ld.param.u64 	%rd2, [_Z22add_to_vector_1_kernelPdS_i_param_1];
	ld.param.u32 	%r2, [_Z22add_to_vector_1_kernelPdS_i_param_2];
	mov.u32 	%r3, %ntid.x;
	mov.u32 	%r4, %ctaid.x;
	mov.u32 	%r5, %tid.x;
	mad.lo.s32 	%r1, %r3, %r4, %r5;
	setp.ge.s32 	%p1, %r1, %r2;
	@%p1 bra 	$L__BB4_2;
	cvta.to.global.u64 	%rd3, %rd2;
	cvta.to.global.u64 	%rd4, %rd1;
	mul.wide.s32 	%rd5, %r1, 8;
	add.s64 	%rd6, %rd3, %rd5;
	ld.global.f64 	%fd1, [%rd6];
	add.s64 	%rd7, %rd4, %rd5;
	ld.global.f64 	%fd2, [%rd7];
	add.f64 	%fd3, %fd1, %fd2;
	st.global.f64 	[%rd7], %fd3;
$L__BB4_2:
	ret;

}
	// .globl	_Z18FC_kernel_improvedPdiS_iS_
.visible .entry _Z18FC_kernel_improvedPdiS_iS_(
	.param .u64 .ptr .align 1 _Z18FC_kernel_improvedPdiS_iS__param_0,
	.param .u32 _Z18FC_kernel_improvedPdiS_iS__param_1,
	.param .u64 .ptr .align 1 _Z18FC_kernel_improvedPdiS_iS__param_2,
	.param .u32 _Z18FC_kernel_improvedPdiS_iS__param_3,
	.param .u64 .ptr .align 1 _Z18FC_kernel_improvedPdiS_iS__param_4
)
{
	.reg .pred 	%p<13>;
	.reg .b32 	%r<11>;
	.reg .b64 	%rd<13>;
	.reg .b64 	%fd<39>;
	// demoted variable
	.shared .align 8 .b8 _ZZ18FC_kernel_improvedPdiS_iS_E15partial_results[8192];
	ld.param.u64 	%rd1, [_Z18FC_kernel_improvedPdiS_iS__param_0];
	ld.param.u32 	%r5, [_Z18FC_kernel_improvedPdiS_iS__param_1];
	ld.param.u64 	%rd2, [_Z18FC_kernel_improvedPdiS_iS__param_2];
	ld.param.u64 	%rd3, [_Z18FC_kernel_improvedPdiS_iS__param_4];
	mov.u32 	%r1, %ctaid.y;
	mov.u32 	%r2, %tid.x;
	mov.u32 	%r6, %ctaid.x;
	mov.u32 	%r7, %ntid.x;
	mad.lo.s32 	%r3, %r6, %r7, %r2;
	setp.ge.s32 	%p1, %r3, %r5;
	mov.f64 	%fd38, 0d0000000000000000;
	@%p1 bra 	$L__BB5_2;
	cvta.to.global.u64 	%rd4, %rd1;
	cvta.to.global.u64 	%rd5, %rd3;
	mul.wide.s32 	%rd6, %r3, 8;
	add.s64 	%rd7, %rd4, %rd6;
	ld.global.f64 	%fd4, [%rd7];
	mad.lo.s32 	%r8, %r5, %r1, %r3;
	mul.wide.s32 	%rd8, %r8, 8;
	add.s64 	%rd9, %rd5, %rd8;
	ld.global.f64 	%fd5, [%rd9];
	mul.f64 	%fd38, %fd4, %fd5;
$L__BB5_2:
	shl.b32 	%r9, %r2, 3;
	mov.u32 	%r10, _ZZ18FC_kernel_improvedPdiS_iS_E15partial_results;
	add.s32 	%r4, %r10, %r9;
	st.shared.f64 	[%r4], %fd38;
	bar.sync 	0;
	setp.gt.u32 	%p2, %r2, 511;
	@%p2 bra 	$L__BB5_4;
	ld.shared.f64 	%fd6, [%r4+4096];
	ld.shared.f64 	%fd7, [%r4];
	add.f64 	%fd8, %fd6, %fd7;
	st.shared.f64 	[%r4], %fd8;
$L__BB5_4:
	bar.sync 	0;
	setp.gt.u32 	%p3, %r2, 255;
	@%p3 bra 	$L__BB5_6;
	ld.shared.f64 	%fd9, [%r4+2048];
	ld.shared.f64 	%fd10, [%r4];
	add.f64 	%fd11, %fd9, %fd10;
	st.shared.f64 	[%r4], %fd11;
$L__BB5_6:
	bar.sync 	0;
	setp.gt.u32 	%p4, %r2, 127;
	@%p4 bra 	$L__BB5_8;
	ld.shared.f64 	%fd12, [%r4+1024];
	ld.shared.f64 	%fd13, [%r4];
	add.f64 	%fd14, %fd12, %fd13;
	st.shared.f64 	[%r4], %fd14;
$L__BB5_8:
	bar.sync 	0;
	setp.gt.u32 	%p5, %r2, 63;
	@%p5 bra 	$L__BB5_10;
	ld.shared.f64 	%fd15, [%r4+512];
	ld.shared.f64 	%fd16, [%r4];
	add.f64 	%fd17, %fd15, %fd16;
	st.shared.f64 	[%r4], %fd17;
$L__BB5_10:
	bar.sync 	0;
	setp.gt.u32 	%p6, %r2, 31;
	@%p6 bra 	$L__BB5_12;
	ld.shared.f64 	%fd18, [%r4+256];
	ld.shared.f64 	%fd19, [%r4];
	add.f64 	%fd20, %fd18, %fd19;
	st.shared.f64 	[%r4], %fd20;
$L__BB5_12:
	bar.sync 	0;
	setp.gt.u32 	%p7, %r2, 15;
	@%p7 bra 	$L__BB5_14;
	ld.shared.f64 	%fd21, [%r4+128];
	ld.shared.f64 	%fd22, [%r4];
	add.f64 	%fd23, %fd21, %fd22;
	st.shared.f64 	[%r4], %fd23;
$L__BB5_14:
	bar.sync 	0;
	setp.gt.u32 	%p8, %r2, 7;
	@%p8 bra 	$L__BB5_16;
	ld.shared.f64 	%fd24, [%r4+64];
	ld.shared.f64 	%fd25, [%r4];
	add.f64 	%fd26, %fd24, %fd25;
	st.shared.f64 	[%r4], %fd26;
$L__BB5_16:
	bar.sync 	0;
	setp.gt.u32 	%p9, %r2, 3;
	@%p9 bra 	$L__BB5_18;
	ld.shared.f64 	%fd27, [%r4+32];
	ld.shared.f64 	%fd28, [%r4];
	add.f64 	%fd29, %fd27, %fd28;
	st.shared.f64 	[%r4], %fd29;
$L__BB5_18:
	bar.sync 	0;
	setp.gt.u32 	%p10, %r2, 1;
	@%p10 bra 	$L__BB5_20;
	ld.shared.f64 	%fd30, [%r4+16];
	ld.shared.f64 	%fd31, [%r4];
	add.f64 	%fd32, %fd30, %fd31;
	st.shared.f64 	[%r4], %fd32;
$L__BB5_20:
	bar.sync 	0;
	setp.ne.s32 	%p11, %r2, 0;
	@%p11 bra 	$L__BB5_22;
	ld.shared.f64 	%fd33, [_ZZ18FC_kernel_improvedPdiS_iS_E15partial_results+8];
	ld.shared.f64 	%fd34, [%r4];
	add.f64 	%fd35, %fd33, %fd34;
	st.shared.f64 	[%r4], %fd35;
$L__BB5_22:
	setp.ne.s32 	%p12, %r2, 0;
	bar.sync 	0;
	@%p12 bra 	$L__BB5_24;
	cvta.to.global.u64 	%rd10, %rd2;
	mul.wide.u32 	%rd11, %r1, 8;
	add.s64 	%rd12, %rd10, %rd11;
	ld.shared.f64 	%fd36, [_ZZ18FC_kernel_improvedPdiS_iS_E15partial_results];
	atom.global.add.f64 	%fd37, [%rd12], %fd36;
$L__BB5_24:
	ret;

}
	// .globl	_Z11RELU_kernelPdi
.visible .entry _Z11RELU_kernelPdi(
	.param .u64 .ptr .align 1 _Z11RELU_kernelPdi_param_0,
	.param .u32 _Z11RELU_kernelPdi_param_1
)
{
	.reg .pred 	%p<3>;
	.reg .b32 	%r<6>;
	.reg .b64 	%rd<5>;
	.reg .b64 	%fd<3>;

	ld.param.u64 	%rd1, [_Z11RELU_kernelPdi_param_0];
	ld.param.u32 	%r2, [_Z11RELU_kernelPdi_param_1];
	mov.u32 	%r3, %ctaid.x;
	mov.u32 	%r4, %ntid.x;
	mov.u32 	%r5, %tid.x;
	mad.lo.s32 	%r1, %r3, %r4, %r5;
	setp.ge.s32 	%p1, %r1, %r2;
	@%p1 bra 	$L__BB6_2;
	cvta.to.global.u64 	%rd2, %rd1;
	mul.wide.s32 	%rd3, %r1, 8;
	add.s64 	%rd4, %rd2, %rd3;
	ld.global.f64 	%fd1, [%rd4];
	setp.lt.f64 	%p2, %fd1, 0d0000000000000000;
	selp.f64 	%fd2, 0d0000000000000000, %fd1, %p2;
	st.global.f64 	[%rd4], %fd2;
$L__BB6_2:
	ret;

}


// ===== COMPILED SASS (sm_100) =====

	.target	sm_100

	.elftype	@"ET_EXEC"


//--------------------- .note.nv.tkinfo           --------------------------
	.section	.note.nv.tkinfo,"",@"SHT_NOTE"
	.sectionflags	@"SHF_NOTE_NV_TKINFO"
	.tkinfo
        /*0018*/ 	.word	0x00000002
        /*0030*/ 	.string	""
        /*0030*/ 	.string	"ptxas"
        /*0030*/ 	.string	"Cuda compilation tools, release 13.0, V13.0.88"
        /*0030*/ 	.string	"Build cuda_13.0.r13.0/compiler.36424714_0"
        /*0030*/ 	.string	"-arch sm_100 -m 64 "



//--------------------- .note.nv.cuinfo           --------------------------
	.section	.note.nv.cuinfo,"",@"SHT_NOTE"
	.sectionflags	@"SHF_NOTE_NV_CUINFO"
        /*0018*/ 	.short	0x0002
        /*001a*/ 	.short	0x0064
        /*001c*/ 	.short	0x0082
	.zero		2


//--------------------- .nv.info                  --------------------------
	.section	.nv.info,"",@"SHT_CUDA_INFO"
	.align	4


	//----- nvinfo : EIATTR_REGCOUNT
	.align		4
        /*0000*/ 	.byte	0x04, 0x2f
        /*0002*/ 	.short	(.L_1 - .L_0)
	.align		4
.L_0:
        /*0004*/ 	.word	index@(_Z10pad_kernelPdS_iiiiiii)
        /*0008*/ 	.word	0x0000000e


	//----- nvinfo : EIATTR_FRAME_SIZE
	.align		4
.L_1:
        /*000c*/ 	.byte	0x04, 0x11
        /*000e*/ 	.short	(.L_3 - .L_2)
	.align		4
.L_2:
        /*0010*/ 	.word	index@(_Z10pad_kernelPdS_iiiiiii)
        /*0014*/ 	.word	0x00000000


	//----- nvinfo : EIATTR_REGCOUNT
	.align		4
.L_3:
        /*0018*/ 	.byte	0x04, 0x2f
        /*001a*/ 	.short	(.L_5 - .L_4)
	.align		4
.L_4:
        /*001c*/ 	.word	index@(_Z18max_pool_2D_kernelPdS_iiiii)
        /*0020*/ 	.word	0x00000011


	//----- nvinfo : EIATTR_FRAME_SIZE
	.align		4
.L_5:
        /*0024*/ 	.byte	0x04, 0x11
        /*0026*/ 	.short	(.L_7 - .L_6)
	.align		4
.L_6:
        /*0028*/ 	.word	index@(_Z18max_pool_2D_kernelPdS_iiiii)
        /*002c*/ 	.word	0x00000000


	//----- nvinfo : EIATTR_REGCOUNT
	.align		4
.L_7:
        /*0030*/ 	.byte	0x04, 0x2f
        /*0032*/ 	.short	(.L_9 - .L_8)
	.align		4
.L_8:
        /*0034*/ 	.word	index@(_Z13conv2D_kernelPdiiiS_iiS_S_iii)
        /*0038*/ 	.word	0x0000001e


	//----- nvinfo : EIATTR_FRAME_SIZE
	.align		4
.L_9:
        /*003c*/ 	.byte	0x04, 0x11
        /*003e*/ 	.short	(.L_11 - .L_10)
	.align		4
.L_10:
        /*0040*/ 	.word	index@(_Z13conv2D_kernelPdiiiS_iiS_S_iii)
        /*0044*/ 	.word	0x00000000


	//----- nvinfo : EIATTR_REGCOUNT
	.align		4
.L_11:
        /*0048*/ 	.byte	0x04, 0x2f
        /*004a*/ 	.short	(.L_13 - .L_12)
	.align		4
.L_12:
        /*004c*/ 	.word	index@(_Z15zero_all_kernelPdi)
        /*0050*/ 	.word	0x00000008


	//----- nvinfo : EIATTR_FRAME_SIZE
	.align		4
.L_13:
        /*0054*/ 	.byte	0x04, 0x11
        /*0056*/ 	.short	(.L_15 - .L_14)
	.align		4
.L_14:
        /*0058*/ 	.word	index@(_Z15zero_all_kernelPdi)
        /*005c*/ 	.word	0x00000000


	//----- nvinfo : EIATTR_REGCOUNT
	.align		4
.L_15:
        /*0060*/ 	.byte	0x04, 0x2f
        /*0062*/ 	.short	(.L_17 - .L_16)
	.align		4
.L_16:
        /*0064*/ 	.word	index@(_Z22add_to_vector_1_kernelPdS_i)
        /*0068*/ 	.word	0x0000000a


	//----- nvinfo : EIATTR_FRAME_SIZE
	.align		4
.L_17:
        /*006c*/ 	.byte	0x04, 0x11
        /*006e*/ 	.short	(.L_19 - .L_18)
	.align		4
.L_18:
        /*0070*/ 	.word	index@(_Z22add_to_vector_1_kernelPdS_i)
        /*0074*/ 	.word	0x00000000


	//----- nvinfo : EIATTR_REGCOUNT
	.align		4
.L_19:
        /*0078*/ 	.byte	0x04, 0x2f
        /*007a*/ 	.short	(.L_21 - .L_20)
	.align		4
.L_20:
        /*007c*/ 	.word	index@(_Z18FC_kernel_improvedPdiS_iS_)
        /*0080*/ 	.word	0x0000000e


	//----- nvinfo : EIATTR_FRAME_SIZE
	.align		4
.L_21:
        /*0084*/ 	.byte	0x04, 0x11
        /*0086*/ 	.short	(.L_23 - .L_22)
	.align		4
.L_22:
        /*0088*/ 	.word	index@(_Z18FC_kernel_improvedPdiS_iS_)
        /*008c*/ 	.word	0x00000000


	//----- nvinfo : EIATTR_REGCOUNT
	.align		4
.L_23:
        /*0090*/ 	.byte	0x04, 0x2f
        /*0092*/ 	.short	(.L_25 - .L_24)
	.align		4
.L_24:
        /*0094*/ 	.word	index@(_Z11RELU_kernelPdi)
        /*0098*/ 	.word	0x00000008


	//----- nvinfo : EIATTR_FRAME_SIZE
	.align		4
.L_25:
        /*009c*/ 	.byte	0x04, 0x11
        /*009e*/ 	.short	(.L_27 - .L_26)
	.align		4
.L_26:
        /*00a0*/ 	.word	index@(_Z11RELU_kernelPdi)
        /*00a4*/ 	.word	0x00000000


	//----- nvinfo : EIATTR_MIN_STACK_SIZE
	.align		4
.L_27:
        /*00a8*/ 	.byte	0x04, 0x12
        /*00aa*/ 	.short	(.L_29 - .L_28)
	.align		4
.L_28:
        /*00ac*/ 	.word	index@(_Z11RELU_kernelPdi)
        /*00b0*/ 	.word	0x00000000


	//----- nvinfo : EIATTR_MIN_STACK_SIZE
	.align		4
.L_29:
        /*00b4*/ 	.byte	0x04, 0x12
        /*00b6*/ 	.short	(.L_31 - .L_30)
	.align		4
.L_30:
        /*00b8*/ 	.word	index@(_Z18FC_kernel_improvedPdiS_iS_)
        /*00bc*/ 	.word	0x00000000


	//----- nvinfo : EIATTR_MIN_STACK_SIZE
	.align		4
.L_31:
        /*00c0*/ 	.byte	0x04, 0x12
        /*00c2*/ 	.short	(.L_33 - .L_32)
	.align		4
.L_32:
        /*00c4*/ 	.word	index@(_Z22add_to_vector_1_kernelPdS_i)
        /*00c8*/ 	.word	0x00000000


	//----- nvinfo : EIATTR_MIN_STACK_SIZE
	.align		4
.L_33:
        /*00cc*/ 	.byte	0x04, 0x12
        /*00ce*/ 	.short	(.L_35 - .L_34)
	.align		4
.L_34:
        /*00d0*/ 	.word	index@(_Z15zero_all_kernelPdi)
        /*00d4*/ 	.word	0x00000000


	//----- nvinfo : EIATTR_MIN_STACK_SIZE
	.align		4
.L_35:
        /*00d8*/ 	.byte	0x04, 0x12
        /*00da*/ 	.short	(.L_37 - .L_36)
	.align		4
.L_36:
        /*00dc*/ 	.word	index@(_Z13conv2D_kernelPdiiiS_iiS_S_iii)
        /*00e0*/ 	.word	0x00000000


	//----- nvinfo : EIATTR_MIN_STACK_SIZE
	.align		4
.L_37:
        /*00e4*/ 	.byte	0x04, 0x12
        /*00e6*/ 	.short	(.L_39 - .L_38)
	.align		4
.L_38:
        /*00e8*/ 	.word	index@(_Z18max_pool_2D_kernelPdS_iiiii)
        /*00ec*/ 	.word	0x00000000


	//----- nvinfo : EIATTR_MIN_STACK_SIZE
	.align		4
.L_39:
        /*00f0*/ 	.byte	0x04, 0x12
        /*00f2*/ 	.short	(.L_41 - .L_40)
	.align		4
.L_40:
        /*00f4*/ 	.word	index@(_Z10pad_kernelPdS_iiiiiii)
        /*00f8*/ 	.word	0x00000000
.L_41:


//--------------------- .nv.compat                --------------------------
	.section	.nv.compat,"",@"SHT_CUDA_COMPAT_INFO"
	.align	4
        /*0000*/ 	.byte	0x02, 0x09, 0x00, 0x00, 0x02, 0x02, 0x01, 0x00, 0x02, 0x05, 0x05, 0x00, 0x03, 0x07, 0x01, 0x01
        /*0010*/ 	.byte	0x02, 0x03, 0x00, 0x00, 0x02, 0x06, 0x01, 0x00, 0x04, 0x0b, 0x08, 0x00, 0x01, 0x00, 0x00, 0x00
        /*0020*/ 	.byte	0x00, 0x00, 0x00, 0x00


//--------------------- .nv.info._Z11RELU_kernelPdi --------------------------
	.section	.nv.info._Z11RELU_kernelPdi,"",@"SHT_CUDA_INFO"
	.sectionflags	@""
	.align	4


	//----- nvinfo : EIATTR_CUDA_API_VERSION
	.align		4
        /*0000*/ 	.byte	0x04, 0x37
        /*0002*/ 	.short	(.L_43 - .L_42)
.L_42:
        /*0004*/ 	.word	0x00000082


	//----- nvinfo : EIATTR_KPARAM_INFO
	.align		4
.L_43:
        /*0008*/ 	.byte	0x04, 0x17
        /*000a*/ 	.short	(.L_45 - .L_44)
.L_44:
        /*000c*/ 	.word	0x00000000
        /*0010*/ 	.short	0x0001
        /*0012*/ 	.short	0x0008
        /*0014*/ 	.byte	0x00, 0xf0, 0x11, 0x00


	//----- nvinfo : EIATTR_KPARAM_INFO
	.align		4
.L_45:
        /*0018*/ 	.byte	0x04, 0x17
        /*001a*/ 	.short	(.L_47 - .L_46)
.L_46:
        /*001c*/ 	.word	0x00000000
        /*0020*/ 	.short	0x0000
        /*0022*/ 	.short	0x0000
        /*0024*/ 	.byte	0x00, 0xf5, 0x21, 0x00


	//----- nvinfo : EIATTR_SPARSE_MMA_MASK
	.align		4
.L_47:
        /*0028*/ 	.byte	0x03, 0x50
        /*002a*/ 	.short	0x0000


	//----- nvinfo : EIATTR_MAXREG_COUNT
	.align		4
        /*002c*/ 	.byte	0x03, 0x1b
        /*002e*/ 	.short	0x00ff


	//----- nvinfo : EIATTR_MERCURY_ISA_VERSION
	.align		4
        /*0030*/ 	.byte	0x03, 0x5f
        /*0032*/ 	.short	0x0101


	//----- nvinfo : EIATTR_VRC_CTA_INIT_COUNT
	.align		4
        /*0034*/ 	.byte	0x02, 0x4a
	.zero		1
	.zero		1


	//----- nvinfo : EIATTR_EXIT_INSTR_OFFSETS
	.align		4
        /*0038*/ 	.byte	0x04, 0x1c
        /*003a*/ 	.short	(.L_49 - .L_48)


	//   ....[0]....
.L_48:
        /*003c*/ 	.word	0x00000070


	//   ....[1]....
        /*0040*/ 	.word	0x00000100


	//----- nvinfo : EIATTR_CBANK_PARAM_SIZE
	.align		4
.L_49:
        /*0044*/ 	.byte	0x03, 0x19
        /*0046*/ 	.short	0x000c


	//----- nvinfo : EIATTR_PARAM_CBANK
	.align		4
        /*0048*/ 	.byte	0x04, 0x0a
        /*004a*/ 	.short	(.L_51 - .L_50)
	.align		4
.L_50:
        /*004c*/ 	.word	index@(.nv.constant0._Z11RELU_kernelPdi)
        /*0050*/ 	.short	0x0380
        /*0052*/ 	.short	0x000c


	//----- nvinfo : EIATTR_SW_WAR
	.align		4
.L_51:
        /*0054*/ 	.byte	0x04, 0x36
        /*0056*/ 	.short	(.L_53 - .L_52)
.L_52:
        /*0058*/ 	.word	0x00000008
.L_53:


//--------------------- .nv.info._Z18FC_kernel_improvedPdiS_iS_ --------------------------
	.section	.nv.info._Z18FC_kernel_improvedPdiS_iS_,"",@"SHT_CUDA_INFO"
	.sectionflags	@""
	.align	4


	//----- nvinfo : EIATTR_CUDA_API_VERSION
	.align		4
        /*0000*/ 	.byte	0x04, 0x37
        /*0002*/ 	.short	(.L_55 - .L_54)
.L_54:
        /*0004*/ 	.word	0x00000082


	//----- nvinfo : EIATTR_KPARAM_INFO
	.align		4
.L_55:
        /*0008*/ 	.byte	0x04, 0x17
        /*000a*/ 	.short	(.L_57 - .L_56)
.L_56:
        /*000c*/ 	.word	0x00000000
        /*0010*/ 	.short	0x0004
        /*0012*/ 	.short	0x0020
        /*0014*/ 	.byte	0x00, 0xf5, 0x21, 0x00


	//----- nvinfo : EIATTR_KPARAM_INFO
	.align		4
.L_57:
        /*0018*/ 	.byte	0x04, 0x17
        /*001a*/ 	.short	(.L_59 - .L_58)
.L_58:
        /*001c*/ 	.word	0x00000000
        /*0020*/ 	.short	0x0003
        /*0022*/ 	.short	0x0018
        /*0024*/ 	.byte	0x00, 0xf0, 0x11, 0x00


	//----- nvinfo : EIATTR_KPARAM_INFO
	.align		4
.L_59:
        /*0028*/ 	.byte	0x04, 0x17
        /*002a*/ 	.short	(.L_61 - .L_60)
.L_60:
        /*002c*/ 	.word	0x00000000
        /*0030*/ 	.short	0x0002
        /*0032*/ 	.short	0x0010
        /*0034*/ 	.byte	0x00, 0xf5, 0x21, 0x00


	//----- nvinfo : EIATTR_KPARAM_INFO
	.align		4
.L_61:
        /*0038*/ 	.byte	0x04, 0x17
        /*003a*/ 	.short	(.L_63 - .L_62)
.L_62:
        /*003c*/ 	.word	0x00000000
        /*0040*/ 	.short	0x0001
        /*0042*/ 	.short	0x0008
        /*0044*/ 	.byte	0x00, 0xf0, 0x11, 0x00


	//----- nvinfo : EIATTR_KPARAM_INFO
	.align		4
.L_63:
        /*0048*/ 	.byte	0x04, 0x17
        /*004a*/ 	.short	(.L_65 - .L_64)
.L_64:
        /*004c*/ 	.word	0x00000000
        /*0050*/ 	.short	0x0000
        /*0052*/ 	.short	0x0000
        /*0054*/ 	.byte	0x00, 0xf5, 0x21, 0x00


	//----- nvinfo : EIATTR_SPARSE_MMA_MASK
	.align		4
.L_65:
        /*0058*/ 	.byte	0x03, 0x50
        /*005a*/ 	.short	0x0000


	//----- nvinfo : EIATTR_MAXREG_COUNT
	.align		4
        /*005c*/ 	.byte	0x03, 0x1b
        /*005e*/ 	.short	0x00ff


	//----- nvinfo : EIATTR_NUM_BARRIERS
	.align		4
        /*0060*/ 	.byte	0x02, 0x4c
        /*0062*/ 	.byte	0x01
	.zero		1


	//----- nvinfo : EIATTR_MERCURY_ISA_VERSION
	.align		4
        /*0064*/ 	.byte	0x03, 0x5f
        /*0066*/ 	.short	0x0101


	//----- nvinfo : EIATTR_VRC_CTA_INIT_COUNT
	.align		4
        /*0068*/ 	.byte	0x02, 0x4a
	.zero		1
	.zero		1


	//----- nvinfo : EIATTR_EXIT_INSTR_OFFSETS
	.align		4
        /*006c*/ 	.byte	0x04, 0x1c
        /*006e*/ 	.short	(.L_67 - .L_66)


	//   ....[0]....
.L_66:
        /*0070*/ 	.word	0x00000540


	//   ....[1]....
        /*0074*/ 	.word	0x00000590


	//----- nvinfo : EIATTR_CBANK_PARAM_SIZE
	.align		4
.L_67:
        /*0078*/ 	.byte	0x03, 0x19
        /*007a*/ 	.short	0x0028


	//----- nvinfo : EIATTR_PARAM_CBANK
	.align		4
        /*007c*/ 	.byte	0x04, 0x0a
        /*007e*/ 	.short	(.L_69 - .L_68)
	.align		4
.L_68:
        /*0080*/ 	.word	index@(.nv.constant0._Z18FC_kernel_improvedPdiS_iS_)
        /*0084*/ 	.short	0x0380
        /*0086*/ 	.short	0x0028


	//----- nvinfo : EIATTR_SW_WAR
	.align		4
.L_69:
        /*0088*/ 	.byte	0x04, 0x36
        /*008a*/ 	.short	(.L_71 - .L_70)
.L_70:
        /*008c*/ 	.word	0x00000008
.L_71:


//--------------------- .nv.info._Z22add_to_vector_1_kernelPdS_i --------------------------
	.section	.nv.info._Z22add_to_vector_1_kernelPdS_i,"",@"SHT_CUDA_INFO"
	.sectionflags	@""
	.align	4


	//----- nvinfo : EIATTR_CUDA_API_VERSION
	.align		4
        /*0000*/ 	.byte	0x04, 0x37
        /*0002*/ 	.short	(.L_73 - .L_72)
.L_72:
        /*0004*/ 	.word	0x00000082


	//----- nvinfo : EIATTR_KPARAM_INFO
	.align		4
.L_73:
        /*0008*/ 	.byte	0x04, 0x17
        /*000a*/ 	.short	(.L_75 - .L_74)
.L_74:
        /*000c*/ 	.word	0x00000000
        /*0010*/ 	.short	0x0002
        /*0012*/ 	.short	0x0010
        /*0014*/ 	.byte	0x00, 0xf0, 0x11, 0x00


	//----- nvinfo : EIATTR_KPARAM_INFO
	.align		4
.L_75:
        /*0018*/ 	.byte	0x04, 0x17
        /*001a*/ 	.short	(.L_77 - .L_76)
.L_76:
        /*001c*/ 	.word	0x00000000
        /*0020*/ 	.short	0x0001
        /*0022*/ 	.short	0x0008
        /*0024*/ 	.byte	0x00, 0xf5, 0x21, 0x00


	//----- nvinfo : EIATTR_KPARAM_INFO
	.align		4
.L_77:
        /*0028*/ 	.byte	0x04, 0x17
        /*002a*/ 	.short	(.L_79 - .L_78)
.L_78:
        /*002c*/ 	.word	0x00000000
        /*0030*/ 	.short	0x0000
        /*0032*/ 	.short	0x0000
        /*0034*/ 	.byte	0x00, 0xf5, 0x21, 0x00


	//----- nvinfo : EIATTR_SPARSE_MMA_MASK
	.align		4
.L_79:
        /*0038*/ 	.byte	0x03, 0x50
        /*003a*/ 	.short	0x0000


	//----- nvinfo : EIATTR_MAXREG_COUNT
	.align		4
        /*003c*/ 	.byte	0x03, 0x1b
        /*003e*/ 	.short	0x00ff


	//----- nvinfo : EIATTR_MERCURY_ISA_VERSION
	.align		4
        /*0040*/ 	.byte	0x03, 0x5f
        /*0042*/ 	.short	0x0101


	//----- nvinfo : EIATTR_VRC_CTA_INIT_COUNT
	.align		4
        /*0044*/ 	.byte	0x02, 0x4a
	.zero		1
	.zero		1


	//----- nvinfo : EIATTR_EXIT_INSTR_OFFSETS
	.align		4
        /*0048*/ 	.byte	0x04, 0x1c
        /*004a*/ 	.short	(.L_81 - .L_80)


	//   ....[0]....
.L_80:
        /*004c*/ 	.word	0x00000070


	//   ....[1]....
        /*0050*/ 	.word	0x00000110


	//----- nvinfo : EIATTR_CBANK_PARAM_SIZE
	.align		4
.L_81:
        /*0054*/ 	.byte	0x03, 0x19
        /*0056*/ 	.short	0x0014


	//----- nvinfo : EIATTR_PARAM_CBANK
	.align		4
        /*0058*/ 	.byte	0x04, 0x0a
        /*005a*/ 	.short	(.L_83 - .L_82)
	.align		4
.L_82:
        /*005c*/ 	.word	index@(.nv.constant0._Z22add_to_vector_1_kernelPdS_i)
        /*0060*/ 	.short	0x0380
        /*0062*/ 	.short	0x0014


	//----- nvinfo : EIATTR_SW_WAR
	.align		4
.L_83:
        /*0064*/ 	.byte	0x04, 0x36
        /*0066*/ 	.short	(.L_85 - .L_84)
.L_84:
        /*0068*/ 	.word	0x00000008
.L_85:


//--------------------- .nv.info._Z15zero_all_kernelPdi --------------------------
	.section	.nv.info._Z15zero_all_kernelPdi,"",@"SHT_CUDA_INFO"
	.sectionflags	@""
	.align	4


	//----- nvinfo : EIATTR_CUDA_API_VERSION
	.align		4
        /*0000*/ 	.byte	0x04, 0x37
        /*0002*/ 	.short	(.L_87 - .L_86)
.L_86:
        /*0004*/ 	.word	0x00000082


	//----- nvinfo : EIATTR_KPARAM_INFO
	.align		4
.L_87:
        /*0008*/ 	.byte	0x04, 0x17
        /*000a*/ 	.short	(.L_89 - .L_88)
.L_88:
        /*000c*/ 	.word	0x00000000
        /*0010*/ 	.short	0x0001
        /*0012*/ 	.short	0x0008
        /*0014*/ 	.byte	0x00, 0xf0, 0x11, 0x00


	//----- nvinfo : EIATTR_KPARAM_INFO
	.align		4
.L_89:
        /*0018*/ 	.byte	0x04, 0x17
        /*001a*/ 	.short	(.L_91 - .L_90)
.L_90:
        /*001c*/ 	.word	0x00000000
        /*0020*/ 	.short	0x0000
        /*0022*/ 	.short	0x0000
        /*0024*/ 	.byte	0x00, 0xf5, 0x21, 0x00


	//----- nvinfo : EIATTR_SPARSE_MMA_MASK
	.align		4
.L_91:
        /*0028*/ 	.byte	0x03, 0x50
        /*002a*/ 	.short	0x0000


	//----- nvinfo : EIATTR_MAXREG_COUNT
	.align		4
        /*002c*/ 	.byte	0x03, 0x1b
        /*002e*/ 	.short	0x00ff


	//----- nvinfo : EIATTR_MERCURY_ISA_VERSION
	.align		4
        /*0030*/ 	.byte	0x03, 0x5f
        /*0032*/ 	.short	0x0101


	//----- nvinfo : EIATTR_VRC_CTA_INIT_COUNT
	.align		4
        /*0034*/ 	.byte	0x02, 0x4a
	.zero		1
	.zero		1


	//----- nvinfo : EIATTR_EXIT_INSTR_OFFSETS
	.align		4
        /*0038*/ 	.byte	0x04, 0x1c
        /*003a*/ 	.short	(.L_93 - .L_92)


	//   ....[0]....
.L_92:
        /*003c*/ 	.word	0x00000070


	//   ....[1]....
        /*0040*/ 	.word	0x000000c0


	//----- nvinfo : EIATTR_CBANK_PARAM_SIZE
	.align		4
.L_93:
        /*0044*/ 	.byte	0x03, 0x19
        /*0046*/ 	.short	0x000c


	//----- nvinfo : EIATTR_PARAM_CBANK
	.align		4
        /*0048*/ 	.byte	0x04, 0x0a
        /*004a*/ 	.short	(.L_95 - .L_94)
	.align		4
.L_94:
        /*004c*/ 	.word	index@(.nv.constant0._Z15zero_all_kernelPdi)
        /*0050*/ 	.short	0x0380
        /*0052*/ 	.short	0x000c


	//----- nvinfo : EIATTR_SW_WAR
	.align		4
.L_95:
        /*0054*/ 	.byte	0x04, 0x36
        /*0056*/ 	.short	(.L_97 - .L_96)
.L_96:
        /*0058*/ 	.word	0x00000008
.L_97:


//--------------------- .nv.info._Z13conv2D_kernelPdiiiS_iiS_S_iii --------------------------
	.section	.nv.info._Z13conv2D_kernelPdiiiS_iiS_S_iii,"",@"SHT_CUDA_INFO"
	.sectionflags	@""
	.align	4


	//----- nvinfo : EIATTR_CUDA_API_VERSION
	.align		4
        /*0000*/ 	.byte	0x04, 0x37
        /*0002*/ 	.short	(.L_99 - .L_98)
.L_98:
        /*0004*/ 	.word	0x00000082


	//----- nvinfo : EIATTR_KPARAM_INFO
	.align		4
.L_99:
        /*0008*/ 	.byte	0x04, 0x17
        /*000a*/ 	.short	(.L_101 - .L_100)
.L_100:
        /*000c*/ 	.word	0x00000000
        /*0010*/ 	.short	0x000b
        /*0012*/ 	.short	0x0040
        /*0014*/ 	.byte	0x00, 0xf0, 0x11, 0x00


	//----- nvinfo : EIATTR_KPARAM_INFO
	.align		4
.L_101:
        /*0018*/ 	.byte	0x04, 0x17
        /*001a*/ 	.short	(.L_103 - .L_102)
.L_102:
        /*001c*/ 	.word	0x00000000
        /*0020*/ 	.short	0x000a
        /*0022*/ 	.short	0x003c
        /*0024*/ 	.byte	0x00, 0xf0, 0x11, 0x00


	//----- nvinfo : EIATTR_KPARAM_INFO
	.align		4
.L_103:
        /*0028*/ 	.byte	0x04, 0x17
        /*002a*/ 	.short	(.L_105 - .L_104)
.L_104:
        /*002c*/ 	.word	0x00000000
        /*0030*/ 	.short	0x0009
        /*0032*/ 	.short	0x0038
        /*0034*/ 	.byte	0x00, 0xf0, 0x11, 0x00


	//----- nvinfo : EIATTR_KPARAM_INFO
	.align		4
.L_105:
        /*0038*/ 	.byte	0x04, 0x17
        /*003a*/ 	.short	(.L_107 - .L_106)
.L_106:
        /*003c*/ 	.word	0x00000000
        /*0040*/ 	.short	0x0008
        /*0042*/ 	.short	0x0030
        /*0044*/ 	.byte	0x00, 0xf5, 0x21, 0x00


	//----- nvinfo : EIATTR_KPARAM_INFO
	.align		4
.L_107:
        /*0048*/ 	.byte	0x04, 0x17
        /*004a*/ 	.short	(.L_109 - .L_108)
.L_108:
        /*004c*/ 	.word	0x00000000
        /*0050*/ 	.short	0x0007
        /*0052*/ 	.short	0x0028
        /*0054*/ 	.byte	0x00, 0xf5, 0x21, 0x00


	//----- nvinfo : EIATTR_KPARAM_INFO
	.align		4
.L_109:
        /*0058*/ 	.byte	0x04, 0x17
        /*005a*/ 	.short	(.L_111 - .L_110)
.L_110:
        /*005c*/ 	.word	0x00000000
        /*0060*/ 	.short	0x0006
        /*0062*/ 	.short	0x0024
        /*0064*/ 	.byte	0x00, 0xf0, 0x11, 0x00


	//----- nvinfo : EIATTR_KPARAM_INFO
	.align		4
.L_111:
        /*0068*/ 	.byte	0x04, 0x17
        /*006a*/ 	.short	(.L_113 - .L_112)
.L_112:
        /*006c*/ 	.word	0x00000000
        /*0070*/ 	.short	0x0005
        /*0072*/ 	.short	0x0020
        /*0074*/ 	.byte	0x00, 0xf0, 0x11, 0x00


	//----- nvinfo : EIATTR_KPARAM_INFO
	.align		4
.L_113:
        /*0078*/ 	.byte	0x04, 0x17
        /*007a*/ 	.short	(.L_115 - .L_114)
.L_114:
        /*007c*/ 	.word	0x00000000
        /*0080*/ 	.short	0x0004
        /*0082*/ 	.short	0x0018
        /*0084*/ 	.byte	0x00, 0xf5, 0x21, 0x00


	//----- nvinfo : EIATTR_KPARAM_INFO
	.align		4
.L_115:
        /*0088*/ 	.byte	0x04, 0x17
        /*008a*/ 	.short	(.L_117 - .L_116)
.L_116:
        /*008c*/ 	.word	0x00000000
        /*0090*/ 	.short	0x0003
        /*0092*/ 	.short	0x0010
        /*0094*/ 	.byte	0x00, 0xf0, 0x11, 0x00


	//----- nvinfo : EIATTR_KPARAM_INFO
	.align		4
.L_117:
        /*0098*/ 	.byte	0x04, 0x17
        /*009a*/ 	.short	(.L_119 - .L_118)
.L_118:
        /*009c*/ 	.word	0x00000000
        /*00a0*/ 	.short	0x0002
        /*00a2*/ 	.short	0x000c
        /*00a4*/ 	.byte	0x00, 0xf0, 0x11, 0x00


	//----- nvinfo : EIATTR_KPARAM_INFO
	.align		4
.L_119:
        /*00a8*/ 	.byte	0x04, 0x17
        /*00aa*/ 	.short	(.L_121 - .L_120)
.L_120:
        /*00ac*/ 	.word	0x00000000
        /*00b0*/ 	.short	0x0001
        /*00b2*/ 	.short	0x0008
        /*00b4*/ 	.byte	0x00, 0xf0, 0x11, 0x00


	//----- nvinfo : EIATTR_KPARAM_INFO
	.align		4
.L_121:
        /*00b8*/ 	.byte	0x04, 0x17
        /*00ba*/ 	.short	(.L_123 - .L_122)
.L_122:
        /*00bc*/ 	.word	0x00000000
        /*00c0*/ 	.short	0x0000
        /*00c2*/ 	.short	0x0000
        /*00c4*/ 	.byte	0x00, 0xf5, 0x21, 0x00


	//----- nvinfo : EIATTR_SPARSE_MMA_MASK
	.align		4
.L_123:
        /*00c8*/ 	.byte	0x03, 0x50
        /*00ca*/ 	.short	0x0000


	//----- nvinfo : EIATTR_MAXREG_COUNT
	.align		4
        /*00cc*/ 	.byte	0x03, 0x1b
        /*00ce*/ 	.short	0x00ff


	//----- nvinfo : EIATTR_NUM_BARRIERS
	.align		4
        /*00d0*/ 	.byte	0x02, 0x4c
        /*00d2*/ 	.byte	0x01
	.zero		1


	//----- nvinfo : EIATTR_MERCURY_ISA_VERSION
	.align		4
        /*00d4*/ 	.byte	0x03, 0x5f
        /*00d6*/ 	.short	0x0101


	//----- nvinfo : EIATTR_VRC_CTA_INIT_COUNT
	.align		4
        /*00d8*/ 	.byte	0x02, 0x4a
	.zero		1
	.zero		1


	//----- nvinfo : EIATTR_EXIT_INSTR_OFFSETS
	.align		4
        /*00dc*/ 	.byte	0x04, 0x1c
        /*00de*/ 	.short	(.L_125 - .L_124)


	//   ....[0]....
.L_124:
        /*00e0*/ 	.word	0x00000a80


	//   ....[1]....
        /*00e4*/ 	.word	0x00000b60


	//----- nvinfo : EIATTR_CRS_STACK_SIZE
	.align		4
.L_125:
        /*00e8*/ 	.byte	0x04, 0x1e
        /*00ea*/ 	.short	(.L_127 - .L_126)
.L_126:
        /*00ec*/ 	.word	0x00000000


	//----- nvinfo : EIATTR_CBANK_PARAM_SIZE
	.align		4
.L_127:
        /*00f0*/ 	.byte	0x03, 0x19
        /*00f2*/ 	.short	0x0044


	//----- nvinfo : EIATTR_PARAM_CBANK
	.align		4
        /*00f4*/ 	.byte	0x04, 0x0a
        /*00f6*/ 	.short	(.L_129 - .L_128)
	.align		4
.L_128:
        /*00f8*/ 	.word	index@(.nv.constant0._Z13conv2D_kernelPdiiiS_iiS_S_iii)
        /*00fc*/ 	.short	0x0380
        /*00fe*/ 	.short	0x0044


	//----- nvinfo : EIATTR_SW_WAR
	.align		4
.L_129:
        /*0100*/ 	.byte	0x04, 0x36
        /*0102*/ 	.short	(.L_131 - .L_130)
.L_130:
        /*0104*/ 	.word	0x00000008
.L_131:


//--------------------- .nv.info._Z18max_pool_2D_kernelPdS_iiiii --------------------------
	.section	.nv.info._Z18max_pool_2D_kernelPdS_iiiii,"",@"SHT_CUDA_INFO"
	.sectionflags	@""
	.align	4


	//----- nvinfo : EIATTR_CUDA_API_VERSION
	.align		4
        /*0000*/ 	.byte	0x04, 0x37
        /*0002*/ 	.short	(.L_133 - .L_132)
.L_132:
        /*0004*/ 	.word	0x00000082


	//----- nvinfo : EIATTR_KPARAM_INFO
	.align		4
.L_133:
        /*0008*/ 	.byte	0x04, 0x17
        /*000a*/ 	.short	(.L_135 - .L_134)
.L_134:
        /*000c*/ 	.word	0x00000000
        /*0010*/ 	.short	0x0006
        /*0012*/ 	.short	0x0020
        /*0014*/ 	.byte	0x00, 0xf0, 0x11, 0x00


	//----- nvinfo : EIATTR_KPARAM_INFO
	.align		4
.L_135:
        /*0018*/ 	.byte	0x04, 0x17
        /*001a*/ 	.short	(.L_137 - .L_136)
.L_136:
        /*001c*/ 	.word	0x00000000
        /*0020*/ 	.short	0x0005
        /*0022*/ 	.short	0x001c
        /*0024*/ 	.byte	0x00, 0xf0, 0x11, 0x00


	//----- nvinfo : EIATTR_KPARAM_INFO
	.align		4
.L_137:
        /*0028*/ 	.byte	0x04, 0x17
        /*002a*/ 	.short	(.L_139 - .L_138)
.L_138:
        /*002c*/ 	.word	0x00000000
        /*0030*/ 	.short	0x0004
        /*0032*/ 	.short	0x0018
        /*0034*/ 	.byte	0x00, 0xf0, 0x11, 0x00


	//----- nvinfo : EIATTR_KPARAM_INFO
	.align		4
.L_139:
        /*0038*/ 	.byte	0x04, 0x17
        /*003a*/ 	.short	(.L_141 - .L_140)
.L_140:
        /*003c*/ 	.word	0x00000000
        /*0040*/ 	.short	0x0003
        /*0042*/ 	.short	0x0014
        /*0044*/ 	.byte	0x00, 0xf0, 0x11, 0x00


	//----- nvinfo : EIATTR_KPARAM_INFO
	.align		4
.L_141:
        /*0048*/ 	.byte	0x04, 0x17
        /*004a*/ 	.short	(.L_143 - .L_142)
.L_142:
        /*004c*/ 	.word	0x00000000
        /*0050*/ 	.short	0x0002
        /*0052*/ 	.short	0x0010
        /*0054*/ 	.byte	0x00, 0xf0, 0x11, 0x00


	//----- nvinfo : EIATTR_KPARAM_INFO
	.align		4
.L_143:
        /*0058*/ 	.byte	0x04, 0x17
        /*005a*/ 	.short	(.L_145 - .L_144)
.L_144:
        /*005c*/ 	.word	0x00000000
        /*0060*/ 	.short	0x0001
        /*0062*/ 	.short	0x0008
        /*0064*/ 	.byte	0x00, 0xf5, 0x21, 0x00


	//----- nvinfo : EIATTR_KPARAM_INFO
	.align		4
.L_145:
        /*0068*/ 	.byte	0x04, 0x17
        /*006a*/ 	.short	(.L_147 - .L_146)
.L_146:
        /*006c*/ 	.word	0x00000000
        /*0070*/ 	.short	0x0000
        /*0072*/ 	.short	0x0000
        /*0074*/ 	.byte	0x00, 0xf5, 0x21, 0x00


	//----- nvinfo : EIATTR_SPARSE_MMA_MASK
	.align		4
.L_147:
        /*0078*/ 	.byte	0x03, 0x50
        /*007a*/ 	.short	0x0000


	//----- nvinfo : EIATTR_MAXREG_COUNT
	.align		4
        /*007c*/ 	.byte	0x03, 0x1b
        /*007e*/ 	.short	0x00ff


	//----- nvinfo : EIATTR_NUM_BARRIERS
	.align		4
        /*0080*/ 	.byte	0x02, 0x4c
        /*0082*/ 	.byte	0x01
	.zero		1


	//----- nvinfo : EIATTR_MERCURY_ISA_VERSION
	.align		4
        /*0084*/ 	.byte	0x03, 0x5f
        /*0086*/ 	.short	0x0101


	//----- nvinfo : EIATTR_VRC_CTA_INIT_COUNT
	.align		4
        /*0088*/ 	.byte	0x02, 0x4a
	.zero		1
	.zero		1


	//----- nvinfo : EIATTR_EXIT_INSTR_OFFSETS
	.align		4
        /*008c*/ 	.byte	0x04, 0x1c
        /*008e*/ 	.short	(.L_149 - .L_148)


	//   ....[0]....
.L_148:
        /*0090*/ 	.word	0x000000e0


	//   ....[1]....
        /*0094*/ 	.word	0x00000260


	//   ....[2]....
        /*0098*/ 	.word	0x00000390


	//----- nvinfo : EIATTR_CBANK_PARAM_SIZE
	.align		4
.L_149:
        /*009c*/ 	.byte	0x03, 0x19
        /*009e*/ 	.short	0x0024


	//----- nvinfo : EIATTR_PARAM_CBANK
	.align		4
        /*00a0*/ 	.byte	0x04, 0x0a
        /*00a2*/ 	.short	(.L_151 - .L_150)
	.align		4
.L_150:
        /*00a4*/ 	.word	index@(.nv.constant0._Z18max_pool_2D_kernelPdS_iiiii)
        /*00a8*/ 	.short	0x0380
        /*00aa*/ 	.short	0x0024


	//----- nvinfo : EIATTR_SW_WAR
	.align		4
.L_151:
        /*00ac*/ 	.byte	0x04, 0x36
        /*00ae*/ 	.short	(.L_153 - .L_152)
.L_152:
        /*00b0*/ 	.word	0x00000008
.L_153:


//--------------------- .nv.info._Z10pad_kernelPdS_iiiiiii --------------------------
	.section	.nv.info._Z10pad_kernelPdS_iiiiiii,"",@"SHT_CUDA_INFO"
	.sectionflags	@""
	.align	4


	//----- nvinfo : EIATTR_CUDA_API_VERSION
	.align		4
        /*0000*/ 	.byte	0x04, 0x37
        /*0002*/ 	.short	(.L_155 - .L_154)
.L_154:
        /*0004*/ 	.word	0x00000082


	//----- nvinfo : EIATTR_KPARAM_INFO
	.align		4
.L_155:
        /*0008*/ 	.byte	0x04, 0x17
        /*000a*/ 	.short	(.L_157 - .L_156)
.L_156:
        /*000c*/ 	.word	0x00000000
        /*0010*/ 	.short	0x0008
        /*0012*/ 	.short	0x0028
        /*0014*/ 	.byte	0x00, 0xf0, 0x11, 0x00


	//----- nvinfo : EIATTR_KPARAM_INFO
	.align		4
.L_157:
        /*0018*/ 	.byte	0x04, 0x17
        /*001a*/ 	.short	(.L_159 - .L_158)
.L_158:
        /*001c*/ 	.word	0x00000000
        /*0020*/ 	.short	0x0007
        /*0022*/ 	.short	0x0024
        /*0024*/ 	.byte	0x00, 0xf0, 0x11, 0x00


	//----- nvinfo : EIATTR_KPARAM_INFO
	.align		4
.L_159:
        /*0028*/ 	.byte	0x04, 0x17
        /*002a*/ 	.short	(.L_161 - .L_160)
.L_160:
        /*002c*/ 	.word	0x00000000
        /*0030*/ 	.short	0x0006
        /*0032*/ 	.short	0x0020
        /*0034*/ 	.byte	0x00, 0xf0, 0x11, 0x00


	//----- nvinfo : EIATTR_KPARAM_INFO
	.align		4
.L_161:
        /*0038*/ 	.byte	0x04, 0x17
        /*003a*/ 	.short	(.L_163 - .L_162)
.L_162:
        /*003c*/ 	.word	0x00000000
        /*0040*/ 	.short	0x0005
        /*0042*/ 	.short	0x001c
        /*0044*/ 	.byte	0x00, 0xf0, 0x11, 0x00


	//----- nvinfo : EIATTR_KPARAM_INFO
	.align		4
.L_163:
        /*0048*/ 	.byte	0x04, 0x17
        /*004a*/ 	.short	(.L_165 - .L_164)
.L_164:
        /*004c*/ 	.word	0x00000000
        /*0050*/ 	.short	0x0004
        /*0052*/ 	.short	0x0018
        /*0054*/ 	.byte	0x00, 0xf0, 0x11, 0x00


	//----- nvinfo : EIATTR_KPARAM_INFO
	.align		4
.L_165:
        /*0058*/ 	.byte	0x04, 0x17
        /*005a*/ 	.short	(.L_167 - .L_166)
.L_166:
        /*005c*/ 	.word	0x00000000
        /*0060*/ 	.short	0x0003
        /*0062*/ 	.short	0x0014
        /*0064*/ 	.byte	0x00, 0xf0, 0x11, 0x00


	//----- nvinfo : EIATTR_KPARAM_INFO
	.align		4
.L_167:
        /*0068*/ 	.byte	0x04, 0x17
        /*006a*/ 	.short	(.L_169 - .L_168)
.L_168:
        /*006c*/ 	.word	0x00000000
        /*0070*/ 	.short	0x0002
        /*0072*/ 	.short	0x0010
        /*0074*/ 	.byte	0x00, 0xf0, 0x11, 0x00


	//----- nvinfo : EIATTR_KPARAM_INFO
	.align		4
.L_169:
        /*0078*/ 	.byte	0x04, 0x17
        /*007a*/ 	.short	(.L_171 - .L_170)
.L_170:
        /*007c*/ 	.word	0x00000000
        /*0080*/ 	.short	0x0001
        /*0082*/ 	.short	0x0008
        /*0084*/ 	.byte	0x00, 0xf5, 0x21, 0x00


	//----- nvinfo : EIATTR_KPARAM_INFO
	.align		4
.L_171:
        /*0088*/ 	.byte	0x04, 0x17
        /*008a*/ 	.short	(.L_173 - .L_172)
.L_172:
        /*008c*/ 	.word	0x00000000
        /*0090*/ 	.short	0x0000
        /*0092*/ 	.short	0x0000
        /*0094*/ 	.byte	0x00, 0xf5, 0x21, 0x00


	//----- nvinfo : EIATTR_SPARSE_MMA_MASK
	.align		4
.L_173:
        /*0098*/ 	.byte	0x03, 0x50
        /*009a*/ 	.short	0x0000


	//----- nvinfo : EIATTR_MAXREG_COUNT
	.align		4
        /*009c*/ 	.byte	0x03, 0x1b
        /*009e*/ 	.short	0x00ff


	//----- nvinfo : EIATTR_MERCURY_ISA_VERSION
	.align		4
        /*00a0*/ 	.byte	0x03, 0x5f
        /*00a2*/ 	.short	0x0101


	//----- nvinfo : EIATTR_VRC_CTA_INIT_COUNT
	.align		4
        /*00a4*/ 	.byte	0x02, 0x4a
	.zero		1
	.zero		1


	//----- nvinfo : EIATTR_EXIT_INSTR_OFFSETS
	.align		4
        /*00a8*/ 	.byte	0x04, 0x1c
        /*00aa*/ 	.short	(.L_175 - .L_174)


	//   ....[0]....
.L_174:
        /*00ac*/ 	.word	0x00000120


	//   ....[1]....
        /*00b0*/ 	.word	0x000002b0


	//----- nvinfo : EIATTR_CRS_STACK_SIZE
	.align		4
.L_175:
        /*00b4*/ 	.byte	0x04, 0x1e
        /*00b6*/ 	.short	(.L_177 - .L_176)
.L_176:
        /*00b8*/ 	.word	0x00000000


	//----- nvinfo : EIATTR_CBANK_PARAM_SIZE
	.align		4
.L_177:
        /*00bc*/ 	.byte	0x03, 0x19
        /*00be*/ 	.short	0x002c


	//----- nvinfo : EIATTR_PARAM_CBANK
	.align		4
        /*00c0*/ 	.byte	0x04, 0x0a
        /*00c2*/ 	.short	(.L_179 - .L_178)
	.align		4
.L_178:
        /*00c4*/ 	.word	index@(.nv.constant0._Z10pad_kernelPdS_iiiiiii)
        /*00c8*/ 	.short	0x0380
        /*00ca*/ 	.short	0x002c


	//----- nvinfo : EIATTR_SW_WAR
	.align		4
.L_179:
        /*00cc*/ 	.byte	0x04, 0x36
        /*00ce*/ 	.short	(.L_181 - .L_180)
.L_180:
        /*00d0*/ 	.word	0x00000008
.L_181:


//--------------------- .nv.callgraph             --------------------------
	.section	.nv.callgraph,"",@"SHT_CUDA_CALLGRAPH"
	.align	4
	.sectionentsize	8
	.align		4
        /*0000*/ 	.word	0x00000000
	.align		4
        /*0004*/ 	.word	0xffffffff
	.align		4
        /*0008*/ 	.word	0x00000000
	.align		4
        /*000c*/ 	.word	0xfffffffe
	.align		4
        /*0010*/ 	.word	0x00000000
	.align		4
        /*0014*/ 	.word	0xfffffffd
	.align		4
        /*0018*/ 	.word	0x00000000
	.align		4
        /*001c*/ 	.word	0xfffffffc


//--------------------- .text._Z11RELU_kernelPdi  --------------------------
	.section	.text._Z11RELU_kernelPdi,"ax",@progbits
	.align	128
        .global         _Z11RELU_kernelPdi
        .type           _Z11RELU_kernelPdi,@function
        .size           _Z11RELU_kernelPdi,(.L_x_19 - _Z11RELU_kernelPdi)
        .other          _Z11RELU_kernelPdi,@"STO_CUDA_ENTRY STV_DEFAULT"
_Z11RELU_kernelPdi:
.text._Z11RELU_kernelPdi:
[----:B------:R-:W-:Y:S01]  /*0000*/  LDC R1, c[0x0][0x37c] ;  /* 0x0000df00ff017b82 */ /* 0x000fe20000000800 */
[----:B------:R-:W0:Y:S07]  /*0010*/  S2R R0, SR_TID.X ;  /* 0x0000000000007919 */ /* 0x000e2e0000002100 */
[----:B------:R-:W0:Y:S01]  /*0020*/  S2UR UR4, SR_CTAID.X ;  /* 0x00000000000479c3 */ /* 0x000e220000002500 */
[----:B------:R-:W1:Y:S07]  /*0030*/  LDCU UR5, c[0x0][0x388] ;  /* 0x00007100ff0577ac */ /* 0x000e6e0008000800 */
[----:B------:R-:W0:Y:S02]  /*0040*/  LDC R5, c[0x0][0x360] ;  /* 0x0000d800ff057b82 */ /* 0x000e240000000800 */
[----:B0-----:R-:W-:-:S05]  /*0050*/  IMAD R5, R5, UR4, R0 ;  /* 0x0000000405057c24 */ /* 0x001fca000f8e0200 */
[----:B-1----:R-:W-:-:S13]  /*0060*/  ISETP.GE.AND P0, PT, R5, UR5, PT ;  /* 0x0000000505007c0c */ /* 0x002fda000bf06270 */
[----:B------:R-:W-:Y:S05]  /*0070*/  @P0 EXIT ;  /* 0x000000000000094d */ /* 0x000fea0003800000 */
[----:B------:R-:W0:Y:S01]  /*0080*/  LDC.64 R2, c[0x0][0x380] ;  /* 0x0000e000ff027b82 */ /* 0x000e220000000a00 */
[----:B------:R-:W1:Y:S01]  /*0090*/  LDCU.64 UR4, c[0x0][0x358] ;  /* 0x00006b00ff0477ac */ /* 0x000e620008000a00 */
[----:B0-----:R-:W-:-:S05]  /*00a0*/  IMAD.WIDE R2, R5, 0x8, R2 ;  /* 0x0000000805027825 */ /* 0x001fca00078e0202 */
[----:B-1----:R-:W2:Y:S02]  /*00b0*/  LDG.E.64 R4, desc[UR4][R2.64] ;  /* 0x0000000402047981 */ /* 0x002ea4000c1e1b00 */
[----:B--2---:R-:W-:-:S06]  /*00c0*/  DSETP.GEU.AND P0, PT, R4, RZ, PT ;  /* 0x000000ff0400722a */ /* 0x004fcc0003f0e000 */
[----:B------:R-:W-:Y:S02]  /*00d0*/  FSEL R4, R4, RZ, P0 ;  /* 0x000000ff04047208 */ /* 0x000fe40000000000 */
[----:B------:R-:W-:-:S05]  /*00e0*/  FSEL R5, R5, RZ, P0 ;  /* 0x000000ff05057208 */ /* 0x000fca0000000000 */
[----:B------:R-:W-:Y:S01]  /*00f0*/  STG.E.64 desc[UR4][R2.64], R4 ;  /* 0x0000000402007986 */ /* 0x000fe2000c101b04 */
[----:B------:R-:W-:Y:S05]  /*0100*/  EXIT ;  /* 0x000000000000794d */ /* 0x000fea0003800000 */
.L_x_0:
[----:B------:R-:W-:-:S00]  /*0110*/  BRA `(.L_x_0) ;  /* 0xfffffffc00fc7947 */ /* 0x000fc0000383ffff */
[----:B------:R-:W-:-:S00]  /*0120*/  NOP ;  /* 0x0000000000007918 */ /* 0x000fc00000000000 */
        /* <DEDUP_REMOVED lines=13> */
.L_x_19:


//--------------------- .text._Z18FC_kernel_improvedPdiS_iS_ --------------------------
	.section	.text._Z18FC_kernel_improvedPdiS_iS_,"ax",@progbits
	.align	128
        .global         _Z18FC_kernel_improvedPdiS_iS_
        .type           _Z18FC_kernel_improvedPdiS_iS_,@function
        .size           _Z18FC_kernel_improvedPdiS_iS_,(.L_x_20 - _Z18FC_kernel_improvedPdiS_iS_)
        .other          _Z18FC_kernel_improvedPdiS_iS_,@"STO_CUDA_ENTRY STV_DEFAULT"
_Z18FC_kernel_improvedPdiS_iS_:
.text._Z18FC_kernel_improvedPdiS_iS_:
[----:B------:R-:W-:Y:S01]  /*0000*/  LDC R1, c[0x0][0x37c] ;  /* 0x0000df00ff017b82 */ /* 0x000fe20000000800 */
[----:B------:R-:W0:Y:S07]  /*0010*/  S2R R2, SR_TID.X ;  /* 0x0000000000027919 */ /* 0x000e2e0000002100 */
[----:B------:R-:W0:Y:S01]  /*0020*/  S2UR UR4, SR_CTAID.X ;  /* 0x00000000000479c3 */ /* 0x000e220000002500 */
[----:B------:R-:W1:Y:S01]  /*0030*/  LDCU UR5, c[0x0][0x388] ;  /* 0x00007100ff0577ac */ /* 0x000e620008000800 */
[----:B------:R-:W2:Y:S01]  /*0040*/  S2R R0, SR_CTAID.Y ;  /* 0x0000000000007919 */ /* 0x000ea20000002600 */
[----:B------:R-:W3:Y:S05]  /*0050*/  LDCU.64 UR6, c[0x0][0x358] ;  /* 0x00006b00ff0677ac */ /* 0x000eea0008000a00 */
[----:B------:R-:W0:Y:S02]  /*0060*/  LDC R3, c[0x0][0x360] ;  /* 0x0000d800ff037b82 */ /* 0x000e240000000800 */
[----:B0-----:R-:W-:-:S05]  /*0070*/  IMAD R3, R3, UR4, R2 ;  /* 0x0000000403037c24 */ /* 0x001fca000f8e0202 */
[----:B-1----:R-:W-:-:S13]  /*0080*/  ISETP.GE.AND P1, PT, R3, UR5, PT ;  /* 0x0000000503007c0c */ /* 0x002fda000bf26270 */
[----:B------:R-:W0:Y:S01]  /*0090*/  @!P1 LDC.64 R6, c[0x0][0x380] ;  /* 0x0000e000ff069b82 */ /* 0x000e220000000a00 */
[----:B--2---:R-:W-:-:S07]  /*00a0*/  @!P1 IMAD R5, R0, UR5, R3 ;  /* 0x0000000500059c24 */ /* 0x004fce000f8e0203 */
[----:B------:R-:W1:Y:S01]  /*00b0*/  @!P1 LDC.64 R8, c[0x0][0x3a0] ;  /* 0x0000e800ff089b82 */ /* 0x000e620000000a00 */
[----:B0-----:R-:W-:-:S06]  /*00c0*/  @!P1 IMAD.WIDE R6, R3, 0x8, R6 ;  /* 0x0000000803069825 */ /* 0x001fcc00078e0206 */
[----:B---3--:R-:W2:Y:S01]  /*00d0*/  @!P1 LDG.E.64 R6, desc[UR6][R6.64] ;  /* 0x0000000606069981 */ /* 0x008ea2000c1e1b00 */
[----:B-1----:R-:W-:-:S06]  /*00e0*/  @!P1 IMAD.WIDE R8, R5, 0x8, R8 ;  /* 0x0000000805089825 */ /* 0x002fcc00078e0208 */
[----:B------:R-:W2:Y:S01]  /*00f0*/  @!P1 LDG.E.64 R8, desc[UR6][R8.64] ;  /* 0x0000000608089981 */ /* 0x000ea2000c1e1b00 */
[----:B------:R-:W0:Y:S01]  /*0100*/  S2UR UR5, SR_CgaCtaId ;  /* 0x00000000000579c3 */ /* 0x000e220000008800 */
[----:B------:R-:W-:Y:S01]  /*0110*/  UMOV UR4, 0x400 ;  /* 0x0000040000047882 */ /* 0x000fe20000000000 */
[----:B------:R-:W-:Y:S01]  /*0120*/  CS2R R4, SRZ ;  /* 0x0000000000047805 */ /* 0x000fe2000001ff00 */
[----:B0-----:R-:W-:-:S06]  /*0130*/  ULEA UR4, UR5, UR4, 0x18 ;  /* 0x0000000405047291 */ /* 0x001fcc000f8ec0ff */
[C---:B------:R-:W-:Y:S02]  /*0140*/  LEA R3, R2.reuse, UR4, 0x3 ;  /* 0x0000000402037c11 */ /* 0x040fe4000f8e18ff */
[----:B------:R-:W-:Y:S01]  /*0150*/  ISETP.GT.U32.AND P0, PT, R2, 0x1ff, PT ;  /* 0x000001ff0200780c */ /* 0x000fe20003f04070 */
[----:B--2---:R-:W-:-:S07]  /*0160*/  @!P1 DMUL R4, R6, R8 ;  /* 0x0000000806049228 */ /* 0x004fce0000000000 */
[----:B------:R-:W-:Y:S01]  /*0170*/  STS.64 [R3], R4 ;  /* 0x0000000403007388 */ /* 0x000fe20000000a00 */
[----:B------:R-:W-:Y:S06]  /*0180*/  BAR.SYNC.DEFER_BLOCKING 0x0 ;  /* 0x0000000000007b1d */ /* 0x000fec0000010000 */
[----:B------:R-:W-:Y:S04]  /*0190*/  @!P0 LDS.64 R6, [R3+0x1000] ;  /* 0x0010000003068984 */ /* 0x000fe80000000a00 */
[----:B------:R-:W0:Y:S01]  /*01a0*/  @!P0 LDS.64 R8, [R3] ;  /* 0x0000000003088984 */ /* 0x000e220000000a00 */
[----:B------:R-:W-:Y:S01]  /*01b0*/  ISETP.GT.U32.AND P1, PT, R2, 0xff, PT ;  /* 0x000000ff0200780c */ /* 0x000fe20003f24070 */
[----:B0-----:R-:W-:-:S07]  /*01c0*/  @!P0 DADD R6, R6, R8 ;  /* 0x0000000006068229 */ /* 0x001fce0000000008 */
[----:B------:R-:W-:Y:S01]  /*01d0*/  @!P0 STS.64 [R3], R6 ;  /* 0x0000000603008388 */ /* 0x000fe20000000a00 */
        /* <DEDUP_REMOVED lines=45> */
[----:B------:R-:W-:Y:S01]  /*04b0*/  ISETP.NE.AND P1, PT, R2, RZ, PT ;  /* 0x000000ff0200720c */ /* 0x000fe20003f25270 */
[----:B0-----:R-:W-:-:S07]  /*04c0*/  @!P0 DADD R4, R4, R10 ;  /* 0x0000000004048229 */ /* 0x001fce000000000a */
[----:B------:R-:W-:Y:S01]  /*04d0*/  @!P0 STS.64 [R3], R4 ;  /* 0x0000000403008388 */ /* 0x000fe20000000a00 */
[----:B------:R-:W-:Y:S06]  /*04e0*/  BAR.SYNC.DEFER_BLOCKING 0x0 ;  /* 0x0000000000007b1d */ /* 0x000fec0000010000 */
[----:B------:R-:W-:Y:S04]  /*04f0*/  @!P1 LDS.64 R6, [UR4+0x8] ;  /* 0x00000804ff069984 */ /* 0x000fe80008000a00 */
[----:B------:R-:W0:Y:S02]  /*0500*/  @!P1 LDS.64 R10, [R3] ;  /* 0x00000000030a9984 */ /* 0x000e240000000a00 */
[----:B0-----:R-:W-:-:S07]  /*0510*/  @!P1 DADD R6, R6, R10 ;  /* 0x0000000006069229 */ /* 0x001fce000000000a */
[----:B------:R0:W-:Y:S01]  /*0520*/  @!P1 STS.64 [R3], R6 ;  /* 0x0000000603009388 */ /* 0x0001e20000000a00 */
[----:B------:R-:W-:Y:S06]  /*0530*/  BAR.SYNC.DEFER_BLOCKING 0x0 ;  /* 0x0000000000007b1d */ /* 0x000fec0000010000 */
[----:B------:R-:W-:Y:S05]  /*0540*/  @P1 EXIT ;  /* 0x000000000000194d */ /* 0x000fea0003800000 */
[----:B------:R-:W1:Y:S01]  /*0550*/  LDS.64 R4, [UR4] ;  /* 0x00000004ff047984 */ /* 0x000e620008000a00 */
[----:B0-----:R-:W0:Y:S02]  /*0560*/  LDC.64 R2, c[0x0][0x390] ;  /* 0x0000e400ff027b82 */ /* 0x001e240000000a00 */
[----:B0-----:R-:W-:-:S05]  /*0570*/  IMAD.WIDE.U32 R2, R0, 0x8, R2 ;  /* 0x0000000800027825 */ /* 0x001fca00078e0002 */
[----:B-1----:R-:W-:Y:S01]  /*0580*/  REDG.E.ADD.F64.RN.STRONG.GPU desc[UR6][R2.64], R4 ;  /* 0x00000004020079a6 */ /* 0x002fe2000c12ff06 */
[----:B------:R-:W-:Y:S05]  /*0590*/  EXIT ;  /* 0x000000000000794d */ /* 0x000fea0003800000 */
.L_x_1:
        /* <DEDUP_REMOVED lines=14> */
.L_x_20:


//--------------------- .text._Z22add_to_vector_1_kernelPdS_i --------------------------
	.section	.text._Z22add_to_vector_1_kernelPdS_i,"ax",@progbits
	.align	128
        .global         _Z22add_to_vector_1_kernelPdS_i
        .type           _Z22add_to_vector_1_kernelPdS_i,@function
        .size           _Z22add_to_vector_1_kernelPdS_i,(.L_x_21 - _Z22add_to_vector_1_kernelPdS_i)
        .other          _Z22add_to_vector_1_kernelPdS_i,@"STO_CUDA_ENTRY STV_DEFAULT"
_Z22add_to_vector_1_kernelPdS_i:
.text._Z22add_to_vector_1_kernelPdS_i:
[----:B------:R-:W-:Y:S01]  /*0000*/  LDC R1, c[0x0][0x37c] ;  /* 0x0000df00ff017b82 */ /* 0x000fe20000000800 */
[----:B------:R-:W0:Y:S01]  /*0010*/  S2R R7, SR_CTAID.X ;  /* 0x0000000000077919 */ /* 0x000e220000002500 */
[----:B------:R-:W0:Y:S01]  /*0020*/  LDCU UR4, c[0x0][0x360] ;  /* 0x00006c00ff0477ac */ /* 0x000e220008000800 */
[----:B------:R-:W0:Y:S01]  /*0030*/  S2R R0, SR_TID.X ;  /* 0x0000000000007919 */ /* 0x000e220000002100 */
[----:B------:R-:W1:Y:S01]  /*0040*/  LDCU UR5, c[0x0][0x390] ;  /* 0x00007200ff0577ac */ /* 0x000e620008000800 */
[----:B0-----:R-:W-:-:S05]  /*0050*/  IMAD R7, R7, UR4, R0 ;  /* 0x0000000407077c24 */ /* 0x001fca000f8e0200 */
[----:B-1----:R-:W-:-:S13]  /*0060*/  ISETP.GE.AND P0, PT, R7, UR5, PT ;  /* 0x0000000507007c0c */ /* 0x002fda000bf06270 */
[----:B------:R-:W-:Y:S05]  /*0070*/  @P0 EXIT ;  /* 0x000000000000094d */ /* 0x000fea0003800000 */
[----:B------:R-:W0:Y:S01]  /*0080*/  LDC.64 R2, c[0x0][0x388] ;  /* 0x0000e200ff027b82 */ /* 0x000e220000000a00 */
[----:B------:R-:W1:Y:S07]  /*0090*/  LDCU.64 UR4, c[0x0][0x358] ;  /* 0x00006b00ff0477ac */ /* 0x000e6e0008000a00 */
[----:B------:R-:W2:Y:S01]  /*00a0*/  LDC.64 R4, c[0x0][0x380] ;  /* 0x0000e000ff047b82 */ /* 0x000ea20000000a00 */
[----:B0-----:R-:W-:-:S06]  /*00b0*/  IMAD.WIDE R2, R7, 0x8, R2 ;  /* 0x0000000807027825 */ /* 0x001fcc00078e0202 */
[----:B-1----:R-:W3:Y:S01]  /*00c0*/  LDG.E.64 R2, desc[UR4][R2.64] ;  /* 0x0000000402027981 */ /* 0x002ee2000c1e1b00 */
[----:B--2---:R-:W-:-:S05]  /*00d0*/  IMAD.WIDE R4, R7, 0x8, R4 ;  /* 0x0000000807047825 */ /* 0x004fca00078e0204 */
[----:B------:R-:W3:Y:S02]  /*00e0*/  LDG.E.64 R6, desc[UR4][R4.64] ;  /* 0x0000000404067981 */ /* 0x000ee4000c1e1b00 */
[----:B---3--:R-:W-:-:S07]  /*00f0*/  DADD R6, R2, R6 ;  /* 0x0000000002067229 */ /* 0x008fce0000000006 */
[----:B------:R-:W-:Y:S01]  /*0100*/  STG.E.64 desc[UR4][R4.64], R6 ;  /* 0x0000000604007986 */ /* 0x000fe2000c101b04 */
[----:B------:R-:W-:Y:S05]  /*0110*/  EXIT ;  /* 0x000000000000794d */ /* 0x000fea0003800000 */
.L_x_2:
        /* <DEDUP_REMOVED lines=14> */
.L_x_21:


//--------------------- .text._Z15zero_all_kernelPdi --------------------------
	.section	.text._Z15zero_all_kernelPdi,"ax",@progbits
	.align	128
        .global         _Z15zero_all_kernelPdi
        .type           _Z15zero_all_kernelPdi,@function
        .size           _Z15zero_all_kernelPdi,(.L_x_22 - _Z15zero_all_kernelPdi)
        .other          _Z15zero_all_kernelPdi,@"STO_CUDA_ENTRY STV_DEFAULT"
_Z15zero_all_kernelPdi:
.text._Z15zero_all_kernelPdi:
        /* <DEDUP_REMOVED lines=11> */
[----:B-1----:R-:W-:Y:S01]  /*00b0*/  STG.E.64 desc[UR4][R2.64], RZ ;  /* 0x000000ff02007986 */ /* 0x002fe2000c101b04 */
[----:B------:R-:W-:Y:S05]  /*00c0*/  EXIT ;  /* 0x000000000000794d */ /* 0x000fea0003800000 */
.L_x_3:
        /* <DEDUP_REMOVED lines=11> */
.L_x_22:


//--------------------- .text._Z13conv2D_kernelPdiiiS_iiS_S_iii --------------------------
	.section	.text._Z13conv2D_kernelPdiiiS_iiS_S_iii,"ax",@progbits
	.align	128
        .global         _Z13conv2D_kernelPdiiiS_iiS_S_iii
        .type           _Z13conv2D_kernelPdiiiS_iiS_S_iii,@function
        .size           _Z13conv2D_kernelPdiiiS_iiS_S_iii,(.L_x_23 - _Z13conv2D_kernelPdiiiS_iiS_S_iii)
        .other          _Z13conv2D_kernelPdiiiS_iiS_S_iii,@"STO_CUDA_ENTRY STV_DEFAULT"
_Z13conv2D_kernelPdiiiS_iiS_S_iii:
.text._Z13conv2D_kernelPdiiiS_iiS_S_iii:
[----:B------:R-:W-:Y:S08]  /*0000*/  LDC R1, c[0x0][0x37c] ;  /* 0x0000df00ff017b82 */ /* 0x000ff00000000800 */
[----:B------:R-:W0:Y:S01]  /*0010*/  LDC R2, c[0x0][0x364] ;  /* 0x0000d900ff027b82 */ /* 0x000e220000000800 */
[----:B------:R-:W1:Y:S01]  /*0020*/  S2R R15, SR_CTAID.Y ;  /* 0x00000000000f7919 */ /* 0x000e620000002600 */
[----:B------:R-:W2:Y:S01]  /*0030*/  LDCU UR8, c[0x0][0x390] ;  /* 0x00007200ff0877ac */ /* 0x000ea20008000800 */
[----:B------:R-:W-:Y:S01]  /*0040*/  CS2R R20, SRZ ;  /* 0x0000000000147805 */ /* 0x000fe2000001ff00 */
[----:B------:R-:W3:Y:S01]  /*0050*/  S2R R14, SR_TID.Y ;  /* 0x00000000000e7919 */ /* 0x000ee20000002200 */
[----:B------:R-:W4:Y:S03]  /*0060*/  LDCU.64 UR4, c[0x0][0x3b8] ;  /* 0x00007700ff0477ac */ /* 0x000f260008000a00 */
[----:B------:R-:W0:Y:S01]  /*0070*/  LDC.64 R6, c[0x0][0x3a0] ;  /* 0x0000e800ff067b82 */ /* 0x000e220000000a00 */
[----:B------:R-:W5:Y:S01]  /*0080*/  S2R R8, SR_CTAID.X ;  /* 0x0000000000087919 */ /* 0x000f620000002500 */
[----:B------:R-:W0:Y:S01]  /*0090*/  LDCU.64 UR6, c[0x0][0x358] ;  /* 0x00006b00ff0677ac */ /* 0x000e220008000a00 */
[----:B------:R-:W4:Y:S05]  /*00a0*/  S2R R3, SR_TID.X ;  /* 0x0000000000037919 */ /* 0x000f2a0000002100 */
[----:B------:R-:W3:Y:S01]  /*00b0*/  LDC R5, c[0x0][0x360] ;  /* 0x0000d800ff057b82 */ /* 0x000ee20000000800 */
[----:B------:R-:W0:Y:S01]  /*00c0*/  S2R R0, SR_CTAID.Z ;  /* 0x0000000000007919 */ /* 0x000e220000002700 */
[----:B--2---:R-:W-:Y:S01]  /*00d0*/  UISETP.GE.AND UP0, UPT, UR8, 0x1, UPT ;  /* 0x000000010800788c */ /* 0x004fe2000bf06270 */
[----:B0-----:R-:W-:-:S04]  /*00e0*/  IMAD.IADD R2, R2, 0x1, -R7 ;  /* 0x0000000102027824 */ /* 0x001fc800078e0a07 */
[C---:B------:R-:W-:Y:S02]  /*00f0*/  VIADD R4, R2.reuse, 0x1 ;  /* 0x0000000102047836 */ /* 0x040fe40000000000 */
[----:B-1----:R-:W-:Y:S02]  /*0100*/  IMAD R15, R2, R15, R15 ;  /* 0x0000000f020f7224 */ /* 0x002fe400078e020f */
[----:B---3--:R-:W-:Y:S01]  /*0110*/  IMAD.IADD R5, R5, 0x1, -R6 ;  /* 0x0000000105057824 */ /* 0x008fe200078e0a06 */
[----:B------:R-:W-:Y:S01]  /*0120*/  ISETP.GE.AND P0, PT, R14, R4, PT ;  /* 0x000000040e00720c */ /* 0x000fe20003f06270 */
[----:B------:R-:W-:Y:S02]  /*0130*/  IMAD.IADD R15, R15, 0x1, R14 ;  /* 0x000000010f0f7824 */ /* 0x000fe400078e020e */
[C---:B-----5:R-:W-:Y:S01]  /*0140*/  IMAD R4, R5.reuse, R8, R8 ;  /* 0x0000000805047224 */ /* 0x060fe200078e0208 */
[----:B------:R-:W-:-:S03]  /*0150*/  IADD3 R2, PT, PT, R5, 0x1, RZ ;  /* 0x0000000105027810 */ /* 0x000fc60007ffe0ff */
[----:B----4-:R-:W-:Y:S01]  /*0160*/  IMAD.IADD R13, R4, 0x1, R3 ;  /* 0x00000001040d7824 */ /* 0x010fe200078e0203 */
[----:B------:R-:W-:-:S04]  /*0170*/  ISETP.GE.OR P0, PT, R3, R2, P0 ;  /* 0x000000020300720c */ /* 0x000fc80000706670 */
[----:B------:R-:W-:-:S04]  /*0180*/  ISETP.GE.OR P0, PT, R15, UR5, P0 ;  /* 0x000000050f007c0c */ /* 0x000fc80008706670 */
[----:B------:R-:W-:Y:S01]  /*0190*/  ISETP.GE.OR P0, PT, R13, UR4, P0 ;  /* 0x000000040d007c0c */ /* 0x000fe20008706670 */
[----:B------:R-:W-:-:S12]  /*01a0*/  BRA.U !UP0, `(.L_x_4) ;  /* 0x0000000908347547 */ /* 0x000fd8000b800000 */
[----:B------:R-:W0:Y:S01]  /*01b0*/  S2R R5, SR_CgaCtaId ;  /* 0x0000000000057919 */ /* 0x000e220000008800 */
[----:B------:R-:W1:Y:S01]  /*01c0*/  LDCU.64 UR4, c[0x0][0x388] ;  /* 0x00007100ff0477ac */ /* 0x000e620008000a00 */
[C---:B------:R-:W-:Y:S01]  /*01d0*/  ISETP.GE.AND P1, PT, R14.reuse, R7, PT ;  /* 0x000000070e00720c */ /* 0x040fe20003f26270 */
[----:B------:R-:W-:Y:S01]  /*01e0*/  IMAD.SHL.U32 R14, R14, 0x100, RZ ;  /* 0x000001000e0e7824 */ /* 0x000fe200078e00ff */
[----:B------:R-:W-:Y:S02]  /*01f0*/  MOV R2, 0x400 ;  /* 0x0000040000027802 */ /* 0x000fe40000000f00 */
[----:B------:R-:W-:Y:S02]  /*0200*/  CS2R R20, SRZ ;  /* 0x0000000000147805 */ /* 0x000fe4000001ff00 */
[-C--:B------:R-:W-:Y:S02]  /*0210*/  ISETP.LT.AND P1, PT, R3, R6.reuse, !P1 ;  /* 0x000000060300720c */ /* 0x080fe40004f21270 */
[----:B------:R-:W-:-:S02]  /*0220*/  VIMNMX R6, PT, PT, R7, R6, PT ;  /* 0x0000000607067248 */ /* 0x000fc40003fe0100 */
[C---:B------:R-:W-:Y:S02]  /*0230*/  LOP3.LUT R12, R7.reuse, 0x7, RZ, 0xc0, !PT ;  /* 0x00000007070c7812 */ /* 0x040fe400078ec0ff */
[----:B------:R-:W-:Y:S02]  /*0240*/  ISETP.LT.OR P3, PT, R6, 0x1, P0 ;  /* 0x000000010600780c */ /* 0x000fe40000761670 */
[C---:B------:R-:W-:Y:S02]  /*0250*/  LOP3.LUT R6, R7.reuse, 0x7ffffff8, RZ, 0xc0, !PT ;  /* 0x7ffffff807067812 */ /* 0x040fe400078ec0ff */
[----:B------:R-:W-:Y:S02]  /*0260*/  LOP3.LUT R7, R7, 0x3, RZ, 0xc0, !PT ;  /* 0x0000000307077812 */ /* 0x000fe400078ec0ff */
[----:B-1----:R-:W-:Y:S01]  /*0270*/  ISETP.GE.AND P2, PT, R13, UR4, PT ;  /* 0x000000040d007c0c */ /* 0x002fe2000bf46270 */
[----:B------:R-:W-:Y:S01]  /*0280*/  IMAD.MOV R4, RZ, RZ, -R6 ;  /* 0x000000ffff047224 */ /* 0x000fe200078e0a06 */
[----:B------:R-:W-:-:S02]  /*0290*/  UMOV UR4, URZ ;  /* 0x000000ff00047c82 */ /* 0x000fc40008000000 */
[----:B------:R-:W-:Y:S02]  /*02a0*/  ISETP.LT.AND P2, PT, R15, UR5, !P2 ;  /* 0x000000050f007c0c */ /* 0x000fe4000d741270 */
[----:B0-----:R-:W-:Y:S02]  /*02b0*/  LEA R5, R5, R2, 0x18 ;  /* 0x0000000205057211 */ /* 0x001fe400078ec0ff */
[----:B------:R-:W-:-:S03]  /*02c0*/  LEA R2, R3, R14, 0x3 ;  /* 0x0000000e03027211 */ /* 0x000fc600078e18ff */
[--C-:B------:R-:W-:Y:S01]  /*02d0*/  IMAD.IADD R14, R14, 0x1, R5.reuse ;  /* 0x000000010e0e7824 */ /* 0x100fe200078e0205 */
[----:B------:R-:W-:-:S07]  /*02e0*/  IADD3 R2, PT, PT, R2, 0x20, R5 ;  /* 0x0000002002027810 */ /* 0x000fce0007ffe005 */
.L_x_13:
[----:B0-----:R-:W0:Y:S01]  /*02f0*/  S2R R22, SR_TID.Y ;  /* 0x0000000000167919 */ /* 0x001e220000002200 */
[----:B------:R-:W1:Y:S08]  /*0300*/  @P1 LDC R5, c[0x0][0x390] ;  /* 0x0000e400ff051b82 */ /* 0x000e700000000800 */
[----:B------:R-:W0:Y:S08]  /*0310*/  @P1 LDC.64 R10, c[0x0][0x3a0] ;  /* 0x0000e800ff0a1b82 */ /* 0x000e300000000a00 */
[----:B------:R-:W2:Y:S08]  /*0320*/  @P2 LDC.64 R8, c[0x0][0x388] ;  /* 0x0000e200ff082b82 */ /* 0x000eb00000000a00 */
[----:B------:R-:W3:Y:S01]  /*0330*/  @P1 LDC.64 R18, c[0x0][0x398] ;  /* 0x0000e600ff121b82 */ /* 0x000ee20000000a00 */
[----:B-1----:R-:W-:-:S07]  /*0340*/  @P1 IMAD R5, R0, R5, UR4 ;  /* 0x0000000400051e24 */ /* 0x002fce000f8e0205 */
[----:B------:R-:W1:Y:S01]  /*0350*/  @P2 LDC.64 R16, c[0x0][0x380] ;  /* 0x0000e000ff102b82 */ /* 0x000e620000000a00 */
[----:B0-----:R-:W-:-:S04]  /*0360*/  @P1 IMAD R5, R5, R11, R22 ;  /* 0x0000000b05051224 */ /* 0x001fc800078e0216 */
[----:B------:R-:W-:Y:S02]  /*0370*/  @P1 IMAD R5, R5, R10, R3 ;  /* 0x0000000a05051224 */ /* 0x000fe400078e0203 */
[----:B--2---:R-:W-:-:S04]  /*0380*/  @P2 IMAD R9, R9, UR4, R15 ;  /* 0x0000000409092c24 */ /* 0x004fc8000f8e020f */
[----:B------:R-:W-:Y:S02]  /*0390*/  @P2 IMAD R9, R9, R8, R13 ;  /* 0x0000000809092224 */ /* 0x000fe400078e020d */
[----:B---3--:R-:W-:-:S06]  /*03a0*/  @P1 IMAD.WIDE R18, R5, 0x8, R18 ;  /* 0x0000000805121825 */ /* 0x008fcc00078e0212 */
[----:B------:R-:W2:Y:S01]  /*03b0*/  @P1 LDG.E.64 R18, desc[UR6][R18.64] ;  /* 0x0000000612121981 */ /* 0x000ea2000c1e1b00 */
[----:B-1----:R-:W-:-:S06]  /*03c0*/  @P2 IMAD.WIDE R16, R9, 0x8, R16 ;  /* 0x0000000809102825 */ /* 0x002fcc00078e0210 */
[----:B------:R-:W3:Y:S01]  /*03d0*/  @P2 LDG.E.64 R16, desc[UR6][R16.64] ;  /* 0x0000000610102981 */ /* 0x000ee2000c1e1b00 */
[----:B------:R-:W0:Y:S01]  /*03e0*/  @P1 S2R R8, SR_CgaCtaId ;  /* 0x0000000000081919 */ /* 0x000e220000008800 */
[----:B------:R-:W-:-:S05]  /*03f0*/  @P1 MOV R5, 0x400 ;  /* 0x0000040000051802 */ /* 0x000fca0000000f00 */
[----:B------:R-:W-:Y:S02]  /*0400*/  @P1 VIADD R5, R5, 0x2000 ;  /* 0x0000200005051836 */ /* 0x000fe40000000000 */
[----:B------:R-:W-:Y:S01]  /*0410*/  @P2 IMAD R9, R3, 0x8, R14 ;  /* 0x0000000803092824 */ /* 0x000fe200078e020e */
[----:B------:R-:W-:Y:S02]  /*0420*/  BSSY.RECONVERGENT B0, `(.L_x_5) ;  /* 0x0000060000007945 */ /* 0x000fe40003800200 */
[----:B0-----:R-:W-:-:S05]  /*0430*/  @P1 LEA R5, R8, R5, 0x18 ;  /* 0x0000000508051211 */ /* 0x001fca00078ec0ff */
[----:B------:R-:W-:-:S05]  /*0440*/  @P1 IMAD R22, R22, 0x50, R5 ;  /* 0x0000005016161824 */ /* 0x000fca00078e0205 */
[----:B------:R-:W-:-:S05]  /*0450*/  @P1 LEA R5, R3, R22, 0x3 ;  /* 0x0000001603051211 */ /* 0x000fca00078e18ff */
[----:B--2---:R0:W-:Y:S04]  /*0460*/  @P1 STS.64 [R5], R18 ;  /* 0x0000001205001388 */ /* 0x0041e80000000a00 */
[----:B---3--:R0:W-:Y:S01]  /*0470*/  @P2 STS.64 [R9], R16 ;  /* 0x0000001009002388 */ /* 0x0081e20000000a00 */
[----:B------:R-:W-:Y:S06]  /*0480*/  BAR.SYNC.DEFER_BLOCKING 0x0 ;  /* 0x0000000000007b1d */ /* 0x000fec0000010000 */
[----:B------:R-:W-:Y:S05]  /*0490*/  @P3 BRA `(.L_x_6) ;  /* 0x0000000400603947 */ /* 0x000fea0003800000 */
[----:B0-----:R-:W-:-:S07]  /*04a0*/  IMAD.MOV.U32 R5, RZ, RZ, RZ ;  /* 0x000000ffff057224 */ /* 0x001fce00078e00ff */
.L_x_12:
[----:B------:R-:W0:Y:S01]  /*04b0*/  LDC R16, c[0x0][0x3a4] ;  /* 0x0000e900ff107b82 */ /* 0x000e220000000800 */
[----:B------:R-:W-:Y:S01]  /*04c0*/  IMAD.MOV.U32 R18, RZ, RZ, RZ ;  /* 0x000000ffff127224 */ /* 0x000fe200078e00ff */
[----:B0-----:R-:W-:-:S13]  /*04d0*/  ISETP.GE.U32.AND P4, PT, R16, 0x8, PT ;  /* 0x000000081000780c */ /* 0x001fda0003f86070 */
[----:B------:R-:W-:Y:S05]  /*04e0*/  @!P4 BRA `(.L_x_7) ;  /* 0x000000000088c947 */ /* 0x000fea0003800000 */
[----:B------:R-:W0:Y:S01]  /*04f0*/  S2R R9, SR_CgaCtaId ;  /* 0x0000000000097919 */ /* 0x000e220000008800 */
[----:B------:R-:W-:Y:S01]  /*0500*/  MOV R8, 0x400 ;  /* 0x0000040000087802 */ /* 0x000fe20000000f00 */
[----:B------:R-:W-:Y:S02]  /*0510*/  IMAD R18, R5, 0x100, R2 ;  /* 0x0000010005127824 */ /* 0x000fe400078e0202 */
[----:B------:R-:W-:Y:S01]  /*0520*/  IMAD.MOV.U32 R17, RZ, RZ, R4 ;  /* 0x000000ffff117224 */ /* 0x000fe200078e0004 */
[----:B------:R-:W-:-:S04]  /*0530*/  IADD3 R8, PT, PT, R8, 0x2000, RZ ;  /* 0x0000200008087810 */ /* 0x000fc80007ffe0ff */
[----:B0-----:R-:W-:-:S05]  /*0540*/  LEA R8, R9, R8, 0x18 ;  /* 0x0000000809087211 */ /* 0x001fca00078ec0ff */
[----:B------:R-:W-:-:S05]  /*0550*/  IMAD R19, R5, 0x50, R8 ;  /* 0x0000005005137824 */ /* 0x000fca00078e0208 */
[----:B------:R-:W-:-:S07]  /*0560*/  IADD3 R19, PT, PT, R19, 0x20, RZ ;  /* 0x0000002013137810 */ /* 0x000fce0007ffe0ff */
.L_x_8:
[----:B------:R-:W-:Y:S01]  /*0570*/  LDS.64 R22, [R18+-0x20] ;  /* 0xffffe00012167984 */ /* 0x000fe20000000a00 */
[----:B------:R-:W-:-:S03]  /*0580*/  VIADD R17, R17, 0x8 ;  /* 0x0000000811117836 */ /* 0x000fc60000000000 */
[----:B------:R-:W0:Y:S02]  /*0590*/  LDS.128 R8, [R19+-0x20] ;  /* 0xffffe00013087984 */ /* 0x000e240000000c00 */
[----:B------:R-:W-:Y:S02]  /*05a0*/  ISETP.NE.AND P4, PT, R17, RZ, PT ;  /* 0x000000ff1100720c */ /* 0x000fe40003f85270 */
[----:B------:R-:W1:Y:S01]  /*05b0*/  LDS.64 R24, [R18+-0x18] ;  /* 0xffffe80012187984 */ /* 0x000e620000000a00 */
[----:B0-----:R-:W-:-:S03]  /*05c0*/  DFMA R8, R8, R22, R20 ;  /* 0x000000160808722b */ /* 0x001fc60000000014 */
[----:B------:R-:W-:Y:S04]  /*05d0*/  LDS.64 R20, [R18+-0x10] ;  /* 0xfffff00012147984 */ /* 0x000fe80000000a00 */
[----:B------:R-:W-:Y:S01]  /*05e0*/  LDS.64 R22, [R18+-0x8] ;  /* 0xfffff80012167984 */ /* 0x000fe20000000a00 */
[----:B-1----:R-:W-:-:S03]  /*05f0*/  DFMA R24, R24, R10, R8 ;  /* 0x0000000a1818722b */ /* 0x002fc60000000008 */
[----:B------:R-:W0:Y:S05]  /*0600*/  LDS.128 R8, [R19+-0x10] ;  /* 0xfffff00013087984 */ /* 0x000e2a0000000c00 */
[----:B0-----:R-:W-:Y:S01]  /*0610*/  DFMA R8, R8, R20, R24 ;  /* 0x000000140808722b */ /* 0x001fe20000000018 */
[----:B------:R-:W-:Y:S04]  /*0620*/  LDS.64 R20, [R18] ;  /* 0x0000000012147984 */ /* 0x000fe80000000a00 */
[----:B------:R-:W-:Y:S03]  /*0630*/  LDS.64 R24, [R18+0x8] ;  /* 0x0000080012187984 */ /* 0x000fe60000000a00 */
[----:B------:R-:W-:-:S02]  /*0640*/  DFMA R22, R22, R10, R8 ;  /* 0x0000000a1616722b */ /* 0x000fc40000000008 */
[----:B------:R-:W0:Y:S06]  /*0650*/  LDS.128 R8, [R19] ;  /* 0x0000000013087984 */ /* 0x000e2c0000000c00 */
[----:B0-----:R-:W-:Y:S01]  /*0660*/  DFMA R8, R8, R20, R22 ;  /* 0x000000140808722b */ /* 0x001fe20000000016 */
[----:B------:R-:W-:Y:S04]  /*0670*/  LDS.64 R20, [R18+0x10] ;  /* 0x0000100012147984 */ /* 0x000fe80000000a00 */
[----:B------:R0:W-:Y:S03]  /*0680*/  LDS.64 R22, [R18+0x18] ;  /* 0x0000180012167984 */ /* 0x0001e60000000a00 */
[----:B------:R-:W-:-:S02]  /*0690*/  DFMA R24, R24, R10, R8 ;  /* 0x0000000a1818722b */ /* 0x000fc40000000008 */
[----:B------:R1:W2:Y:S01]  /*06a0*/  LDS.128 R8, [R19+0x10] ;  /* 0x0000100013087984 */ /* 0x0002a20000000c00 */
[----:B0-----:R-:W-:Y:S01]  /*06b0*/  IADD3 R18, PT, PT, R18, 0x40, RZ ;  /* 0x0000004012127810 */ /* 0x001fe20007ffe0ff */
[----:B-1----:R-:W-:-:S04]  /*06c0*/  VIADD R19, R19, 0x40 ;  /* 0x0000004013137836 */ /* 0x002fc80000000000 */
[----:B--2---:R-:W-:-:S08]  /*06d0*/  DFMA R20, R8, R20, R24 ;  /* 0x000000140814722b */ /* 0x004fd00000000018 */
[----:B------:R-:W-:Y:S01]  /*06e0*/  DFMA R20, R22, R10, R20 ;  /* 0x0000000a1614722b */ /* 0x000fe20000000014 */
[----:B------:R-:W-:Y:S10]  /*06f0*/  @P4 BRA `(.L_x_8) ;  /* 0xfffffffc009c4947 */ /* 0x000ff4000383ffff */
[----:B------:R-:W-:-:S07]  /*0700*/  IMAD.MOV.U32 R18, RZ, RZ, R6 ;  /* 0x000000ffff127224 */ /* 0x000fce00078e0006 */
.L_x_7:
[----:B------:R-:W-:-:S13]  /*0710*/  ISETP.NE.AND P4, PT, R12, RZ, PT ;  /* 0x000000ff0c00720c */ /* 0x000fda0003f85270 */
[----:B------:R-:W-:Y:S05]  /*0720*/  @!P4 BRA `(.L_x_9) ;  /* 0x0000000000acc947 */ /* 0x000fea0003800000 */
[----:B------:R-:W0:Y:S01]  /*0730*/  S2R R9, SR_CgaCtaId ;  /* 0x0000000000097919 */ /* 0x000e220000008800 */
[----:B------:R-:W-:Y:S01]  /*0740*/  VIADD R10, R12, 0xffffffff ;  /* 0xffffffff0c0a7836 */ /* 0x000fe20000000000 */
[----:B------:R-:W-:Y:S01]  /*0750*/  MOV R8, 0x400 ;  /* 0x0000040000087802 */ /* 0x000fe20000000f00 */
[----:B------:R-:W-:Y:S01]  /*0760*/  IMAD R19, R5, 0x100, R14 ;  /* 0x0000010005137824 */ /* 0x000fe200078e020e */
[----:B------:R-:W-:Y:S02]  /*0770*/  ISETP.NE.AND P5, PT, R7, RZ, PT ;  /* 0x000000ff0700720c */ /* 0x000fe40003fa5270 */
[----:B------:R-:W-:Y:S02]  /*0780*/  ISETP.GE.U32.AND P4, PT, R10, 0x3, PT ;  /* 0x000000030a00780c */ /* 0x000fe40003f86070 */
[----:B------:R-:W-:-:S04]  /*0790*/  IADD3 R8, PT, PT, R8, 0x2000, RZ ;  /* 0x0000200008087810 */ /* 0x000fc80007ffe0ff */
[----:B0-----:R-:W-:-:S05]  /*07a0*/  LEA R8, R9, R8, 0x18 ;  /* 0x0000000809087211 */ /* 0x001fca00078ec0ff */
[----:B------:R-:W-:Y:S02]  /*07b0*/  IMAD R17, R5, 0x50, R8 ;  /* 0x0000005005117824 */ /* 0x000fe400078e0208 */
[----:B------:R-:W-:Y:S05]  /*07c0*/  @!P4 BRA `(.L_x_10) ;  /* 0x000000000038c947 */ /* 0x000fea0003800000 */
[C---:B------:R-:W-:Y:S01]  /*07d0*/  IMAD.IADD R22, R18.reuse, 0x1, R3 ;  /* 0x0000000112167824 */ /* 0x040fe200078e0203 */
[C---:B------:R-:W-:Y:S01]  /*07e0*/  LEA R23, R18.reuse, R17, 0x3 ;  /* 0x0000001112177211 */ /* 0x040fe200078e18ff */
[----:B------:R-:W-:Y:S02]  /*07f0*/  VIADD R18, R18, 0x4 ;  /* 0x0000000412127836 */ /* 0x000fe40000000000 */
[----:B------:R-:W-:Y:S02]  /*0800*/  IMAD R22, R22, 0x8, R19 ;  /* 0x0000000816167824 */ /* 0x000fe400078e0213 */
[----:B------:R-:W-:Y:S04]  /*0810*/  LDS.128 R8, [R23] ;  /* 0x0000000017087984 */ /* 0x000fe80000000c00 */
[----:B------:R-:W0:Y:S04]  /*0820*/  LDS.64 R24, [R22] ;  /* 0x0000000016187984 */ /* 0x000e280000000a00 */
[----:B------:R-:W-:Y:S01]  /*0830*/  LDS.64 R26, [R22+0x18] ;  /* 0x00001800161a7984 */ /* 0x000fe20000000a00 */
[----:B0-----:R-:W-:-:S03]  /*0840*/  DFMA R8, R8, R24, R20 ;  /* 0x000000180808722b */ /* 0x001fc60000000014 */
[----:B------:R-:W0:Y:S04]  /*0850*/  LDS.64 R24, [R22+0x8] ;  /* 0x0000080016187984 */ /* 0x000e280000000a00 */
[----:B------:R-:W-:Y:S01]  /*0860*/  LDS.64 R20, [R22+0x10] ;  /* 0x0000100016147984 */ /* 0x000fe20000000a00 */
[----:B0-----:R-:W-:-:S03]  /*0870*/  DFMA R24, R24, R10, R8 ;  /* 0x0000000a1818722b */ /* 0x001fc60000000008 */
[----:B------:R-:W0:Y:S05]  /*0880*/  LDS.128 R8, [R23+0x10] ;  /* 0x0000100017087984 */ /* 0x000e2a0000000c00 */
[----:B0-----:R-:W-:-:S08]  /*0890*/  DFMA R20, R8, R20, R24 ;  /* 0x000000140814722b */ /* 0x001fd00000000018 */
[----:B------:R-:W-:-:S11]  /*08a0*/  DFMA R20, R26, R10, R20 ;  /* 0x0000000a1a14722b */ /* 0x000fd60000000014 */
.L_x_10:
[----:B------:R-:W-:Y:S05]  /*08b0*/  @!P5 BRA `(.L_x_9) ;  /* 0x000000000048d947 */ /* 0x000fea0003800000 */
[----:B------:R-:W-:Y:S02]  /*08c0*/  ISETP.NE.AND P4, PT, R7, 0x1, PT ;  /* 0x000000010700780c */ /* 0x000fe40003f85270 */
[----:B------:R-:W-:-:S11]  /*08d0*/  LOP3.LUT P5, RZ, R16, 0x1, RZ, 0xc0, !PT ;  /* 0x0000000110ff7812 */ /* 0x000fd600078ac0ff */
[----:B------:R-:W-:Y:S05]  /*08e0*/  @!P4 BRA `(.L_x_11) ;  /* 0x000000000024c947 */ /* 0x000fea0003800000 */
[C---:B------:R-:W-:Y:S01]  /*08f0*/  IADD3 R8, PT, PT, R18.reuse, R3, RZ ;  /* 0x0000000312087210 */ /* 0x040fe20007ffe0ff */
[C---:B------:R-:W-:Y:S01]  /*0900*/  IMAD R10, R18.reuse, 0x8, R17 ;  /* 0x00000008120a7824 */ /* 0x040fe200078e0211 */
[----:B------:R-:W-:-:S03]  /*0910*/  IADD3 R18, PT, PT, R18, 0x2, RZ ;  /* 0x0000000212127810 */ /* 0x000fc60007ffe0ff */
[----:B------:R-:W-:Y:S02]  /*0920*/  IMAD R16, R8, 0x8, R19 ;  /* 0x0000000808107824 */ /* 0x000fe400078e0213 */
[----:B------:R-:W-:Y:S04]  /*0930*/  LDS.128 R8, [R10] ;  /* 0x000000000a087984 */ /* 0x000fe80000000c00 */
[----:B------:R-:W0:Y:S04]  /*0940*/  LDS.64 R24, [R16] ;  /* 0x0000000010187984 */ /* 0x000e280000000a00 */
[----:B------:R-:W1:Y:S01]  /*0950*/  LDS.64 R22, [R16+0x8] ;  /* 0x0000080010167984 */ /* 0x000e620000000a00 */
[----:B0-----:R-:W-:-:S08]  /*0960*/  DFMA R8, R8, R24, R20 ;  /* 0x000000180808722b */ /* 0x001fd00000000014 */
[----:B-1----:R-:W-:-:S11]  /*0970*/  DFMA R20, R22, R10, R8 ;  /* 0x0000000a1614722b */ /* 0x002fd60000000008 */
.L_x_11:
[----:B------:R-:W-:Y:S02]  /*0980*/  @P5 IMAD.IADD R10, R3, 0x1, R18 ;  /* 0x00000001030a5824 */ /* 0x000fe400078e0212 */
[----:B------:R-:W-:-:S03]  /*0990*/  @P5 IMAD R8, R18, 0x8, R17 ;  /* 0x0000000812085824 */ /* 0x000fc600078e0211 */
[----:B------:R-:W-:-:S03]  /*09a0*/  @P5 LEA R10, R10, R19, 0x3 ;  /* 0x000000130a0a5211 */ /* 0x000fc600078e18ff */
[----:B------:R-:W-:Y:S04]  /*09b0*/  @P5 LDS.64 R8, [R8] ;  /* 0x0000000008085984 */ /* 0x000fe80000000a00 */
[----:B------:R-:W0:Y:S02]  /*09c0*/  @P5 LDS.64 R10, [R10] ;  /* 0x000000000a0a5984 */ /* 0x000e240000000a00 */
[----:B0-----:R-:W-:-:S11]  /*09d0*/  @P5 DFMA R20, R8, R10, R20 ;  /* 0x0000000a0814522b */ /* 0x001fd60000000014 */
.L_x_9:
[----:B------:R-:W0:Y:S01]  /*09e0*/  LDCU UR5, c[0x0][0x3a0] ;  /* 0x00007400ff0577ac */ /* 0x000e220008000800 */
[----:B------:R-:W-:-:S05]  /*09f0*/  VIADD R5, R5, 0x1 ;  /* 0x0000000105057836 */ /* 0x000fca0000000000 */
[----:B0-----:R-:W-:-:S13]  /*0a00*/  ISETP.NE.AND P4, PT, R5, UR5, PT ;  /* 0x0000000505007c0c */ /* 0x001fda000bf85270 */
[----:B------:R-:W-:Y:S05]  /*0a10*/  @P4 BRA `(.L_x_12) ;  /* 0xfffffff800a44947 */ /* 0x000fea000383ffff */
.L_x_6:
[----:B------:R-:W-:Y:S05]  /*0a20*/  BSYNC.RECONVERGENT B0 ;  /* 0x0000000000007941 */ /* 0x000fea0003800200 */
.L_x_5:
[----:B------:R-:W1:Y:S01]  /*0a30*/  LDCU UR5, c[0x0][0x390] ;  /* 0x00007200ff0577ac */ /* 0x000e620008000800 */
[----:B------:R-:W-:-:S04]  /*0a40*/  UIADD3 UR4, UPT, UPT, UR4, 0x1, URZ ;  /* 0x0000000104047890 */ /* 0x000fc8000fffe0ff */
[----:B-1----:R-:W-:Y:S01]  /*0a50*/  UISETP.NE.AND UP0, UPT, UR4, UR5, UPT ;  /* 0x000000050400728c */ /* 0x002fe2000bf05270 */
[----:B------:R-:W-:Y:S08]  /*0a60*/  BAR.SYNC.DEFER_BLOCKING 0x0 ;  /* 0x0000000000007b1d */ /* 0x000ff00000010000 */
[----:B------:R-:W-:Y:S05]  /*0a70*/  BRA.U UP0, `(.L_x_13) ;  /* 0xfffffff9001c7547 */ /* 0x000fea000b83ffff */
.L_x_4:
[----:B------:R-:W-:Y:S05]  /*0a80*/  @P0 EXIT ;  /* 0x000000000000094d */ /* 0x000fea0003800000 */
[----:B------:R-:W1:Y:S01]  /*0a90*/  LDC.64 R2, c[0x0][0x3a8] ;  /* 0x0000ea00ff027b82 */ /* 0x000e620000000a00 */
[----:B------:R-:W2:Y:S07]  /*0aa0*/  LDCU.64 UR4, c[0x0][0x3b8] ;  /* 0x00007700ff0477ac */ /* 0x000eae0008000a00 */
[----:B0-----:R-:W0:Y:S01]  /*0ab0*/  LDC.64 R4, c[0x0][0x3b0] ;  /* 0x0000ec00ff047b82 */ /* 0x001e220000000a00 */
[----:B-1----:R-:W-:-:S06]  /*0ac0*/  IMAD.WIDE.U32 R2, R0, 0x8, R2 ;  /* 0x0000000800027825 */ /* 0x002fcc00078e0002 */
[----:B------:R-:W3:Y:S01]  /*0ad0*/  LDG.E.64 R2, desc[UR6][R2.64] ;  /* 0x0000000602027981 */ /* 0x000ee2000c1e1b00 */
[----:B--2---:R-:W-:-:S04]  /*0ae0*/  IMAD R0, R0, UR5, R15 ;  /* 0x0000000500007c24 */ /* 0x004fc8000f8e020f */
[----:B------:R-:W-:-:S04]  /*0af0*/  IMAD R13, R0, UR4, R13 ;  /* 0x00000004000d7c24 */ /* 0x000fc8000f8e020d */
[----:B0-----:R-:W-:Y:S01]  /*0b00*/  IMAD.WIDE R4, R13, 0x8, R4 ;  /* 0x000000080d047825 */ /* 0x001fe200078e0204 */
[----:B---3--:R-:W-:-:S08]  /*0b10*/  DADD R20, R2, R20 ;  /* 0x0000000002147229 */ /* 0x008fd00000000014 */
[----:B------:R-:W-:-:S06]  /*0b20*/  DSETP.GEU.AND P0, PT, R20, RZ, PT ;  /* 0x000000ff1400722a */ /* 0x000fcc0003f0e000 */
[----:B------:R-:W-:Y:S02]  /*0b30*/  FSEL R6, R20, RZ, P0 ;  /* 0x000000ff14067208 */ /* 0x000fe40000000000 */
[----:B------:R-:W-:-:S05]  /*0b40*/  FSEL R7, R21, RZ, P0 ;  /* 0x000000ff15077208 */ /* 0x000fca0000000000 */
[----:B------:R-:W-:Y:S01]  /*0b50*/  STG.E.64 desc[UR6][R4.64], R6 ;  /* 0x0000000604007986 */ /* 0x000fe2000c101b06 */
[----:B------:R-:W-:Y:S05]  /*0b60*/  EXIT ;  /* 0x000000000000794d */ /* 0x000fea0003800000 */
.L_x_14:
        /* <DEDUP_REMOVED lines=9> */
.L_x_23:


//--------------------- .text._Z18max_pool_2D_kernelPdS_iiiii --------------------------
	.section	.text._Z18max_pool_2D_kernelPdS_iiiii,"ax",@progbits
	.align	128
        .global         _Z18max_pool_2D_kernelPdS_iiiii
        .type           _Z18max_pool_2D_kernelPdS_iiiii,@function
        .size           _Z18max_pool_2D_kernelPdS_iiiii,(.L_x_24 - _Z18max_pool_2D_kernelPdS_iiiii)
        .other          _Z18max_pool_2D_kernelPdS_iiiii,@"STO_CUDA_ENTRY STV_DEFAULT"
_Z18max_pool_2D_kernelPdS_iiiii:
.text._Z18max_pool_2D_kernelPdS_iiiii:
[----:B------:R-:W-:Y:S01]  /*0000*/  LDC R1, c[0x0][0x37c] ;  /* 0x0000df00ff017b82 */ /* 0x000fe20000000800 */
[----:B------:R-:W0:Y:S07]  /*0010*/  S2R R8, SR_TID.Y ;  /* 0x0000000000087919 */ /* 0x000e2e0000002200 */
[----:B------:R-:W0:Y:S01]  /*0020*/  S2UR UR8, SR_CTAID.Y ;  /* 0x00000000000879c3 */ /* 0x000e220000002600 */
[----:B------:R-:W1:Y:S07]  /*0030*/  S2R R9, SR_TID.X ;  /* 0x0000000000097919 */ /* 0x000e6e0000002100 */
[----:B------:R-:W0:Y:S08]  /*0040*/  LDC R7, c[0x0][0x364] ;  /* 0x0000d900ff077b82 */ /* 0x000e300000000800 */
[----:B------:R-:W1:Y:S08]  /*0050*/  S2UR UR9, SR_CTAID.X ;  /* 0x00000000000979c3 */ /* 0x000e700000002500 */
[----:B------:R-:W1:Y:S08]  /*0060*/  LDC R6, c[0x0][0x360] ;  /* 0x0000d800ff067b82 */ /* 0x000e700000000800 */
[----:B------:R-:W2:Y:S01]  /*0070*/  LDC.64 R10, c[0x0][0x390] ;  /* 0x0000e400ff0a7b82 */ /* 0x000ea20000000a00 */
[----:B0-----:R-:W-:-:S07]  /*0080*/  IMAD R0, R7, UR8, R8 ;  /* 0x0000000807007c24 */ /* 0x001fce000f8e0208 */
[----:B------:R-:W0:Y:S01]  /*0090*/  S2UR UR10, SR_CTAID.Z ;  /* 0x00000000000a79c3 */ /* 0x000e220000002700 */
[----:B-1----:R-:W-:Y:S01]  /*00a0*/  IMAD R5, R6, UR9, R9 ;  /* 0x0000000906057c24 */ /* 0x002fe2000f8e0209 */
[----:B--2---:R-:W-:-:S04]  /*00b0*/  ISETP.GE.AND P0, PT, R0, R11, PT ;  /* 0x0000000b0000720c */ /* 0x004fc80003f06270 */
[----:B------:R-:W-:Y:S01]  /*00c0*/  ISETP.GE.OR P0, PT, R5, R10, P0 ;  /* 0x0000000a0500720c */ /* 0x000fe20000706670 */
[----:B0-----:R-:W-:-:S12]  /*00d0*/  IMAD R0, R11, UR10, R0 ;  /* 0x0000000a0b007c24 */ /* 0x001fd8000f8e0200 */
[----:B------:R-:W-:Y:S05]  /*00e0*/  @P0 EXIT ;  /* 0x000000000000094d */ /* 0x000fea0003800000 */
[----:B------:R-:W0:Y:S01]  /*00f0*/  LDC.64 R2, c[0x0][0x380] ;  /* 0x0000e000ff027b82 */ /* 0x000e220000000a00 */
[----:B------:R-:W1:Y:S01]  /*0100*/  LDCU.64 UR6, c[0x0][0x358] ;  /* 0x00006b00ff0677ac */ /* 0x000e620008000a00 */
[----:B------:R-:W-:-:S06]  /*0110*/  IMAD R5, R0, R10, R5 ;  /* 0x0000000a00057224 */ /* 0x000fcc00078e0205 */
[----:B------:R-:W2:Y:S01]  /*0120*/  S2UR UR5, SR_CgaCtaId ;  /* 0x00000000000579c3 */ /* 0x000ea20000008800 */
[----:B------:R-:W-:Y:S01]  /*0130*/  SHF.R.U32.HI R6, RZ, 0x1, R6 ;  /* 0x00000001ff067819 */ /* 0x000fe20000011606 */
[----:B------:R-:W-:Y:S01]  /*0140*/  UMOV UR4, 0x400 ;  /* 0x0000040000047882 */ /* 0x000fe20000000000 */
[----:B------:R-:W-:Y:S01]  /*0150*/  IMAD.SHL.U32 R4, R8, 0x200, RZ ;  /* 0x0000020008047824 */ /* 0x000fe200078e00ff */
[----:B------:R-:W3:Y:S04]  /*0160*/  LDCU UR11, c[0x0][0x39c] ;  /* 0x00007380ff0b77ac */ /* 0x000ee80008000800 */
[----:B------:R-:W4:Y:S01]  /*0170*/  LDC R0, c[0x0][0x3a0] ;  /* 0x0000e800ff007b82 */ /* 0x000f220000000800 */
[----:B0-----:R-:W-:-:S06]  /*0180*/  IMAD.WIDE R2, R5, 0x8, R2 ;  /* 0x0000000805027825 */ /* 0x001fcc00078e0202 */
[----:B-1----:R-:W5:Y:S01]  /*0190*/  LDG.E.64 R2, desc[UR6][R2.64] ;  /* 0x0000000602027981 */ /* 0x002f62000c1e1b00 */
[----:B------:R-:W-:Y:S01]  /*01a0*/  SHF.R.U32.HI R5, RZ, 0x1, R7 ;  /* 0x00000001ff057819 */ /* 0x000fe20000011607 */
[----:B--2---:R-:W-:Y:S01]  /*01b0*/  ULEA UR4, UR5, UR4, 0x18 ;  /* 0x0000000405047291 */ /* 0x004fe2000f8ec0ff */
[----:B------:R-:W-:Y:S01]  /*01c0*/  ISETP.GE.U32.AND P0, PT, R9, R6, PT ;  /* 0x000000060900720c */ /* 0x000fe20003f06070 */
[----:B------:R-:W-:Y:S02]  /*01d0*/  IMAD R12, R6, UR9, R9 ;  /* 0x00000009060c7c24 */ /* 0x000fe4000f8e0209 */
[----:B------:R-:W-:Y:S01]  /*01e0*/  IMAD R13, R5, UR8, R8 ;  /* 0x00000008050d7c24 */ /* 0x000fe2000f8e0208 */
[----:B------:R-:W-:Y:S01]  /*01f0*/  ISETP.GE.U32.OR P0, PT, R8, R5, P0 ;  /* 0x000000050800720c */ /* 0x000fe20000706470 */
[----:B------:R-:W-:-:S03]  /*0200*/  VIADD R5, R4, UR4 ;  /* 0x0000000404057c36 */ /* 0x000fc60008000000 */
[----:B----4-:R-:W-:Y:S02]  /*0210*/  ISETP.GE.OR P0, PT, R13, R0, P0 ;  /* 0x000000000d00720c */ /* 0x010fe40000706670 */
[----:B------:R-:W-:Y:S02]  /*0220*/  LEA R7, R9, R5, 0x3 ;  /* 0x0000000509077211 */ /* 0x000fe400078e18ff */
[----:B---3--:R-:W-:-:S03]  /*0230*/  ISETP.GE.OR P0, PT, R12, UR11, P0 ;  /* 0x0000000b0c007c0c */ /* 0x008fc60008706670 */
[----:B-----5:R0:W-:Y:S01]  /*0240*/  STS.64 [R7], R2 ;  /* 0x0000000207007388 */ /* 0x0201e20000000a00 */
[----:B------:R-:W-:Y:S09]  /*0250*/  BAR.SYNC.DEFER_BLOCKING 0x0 ;  /* 0x0000000000007b1d */ /* 0x000ff20000010000 */
[----:B------:R-:W-:Y:S05]  /*0260*/  @P0 EXIT ;  /* 0x000000000000094d */ /* 0x000fea0003800000 */
[----:B------:R-:W-:Y:S02]  /*0270*/  IMAD R4, R9, 0x10, R4 ;  /* 0x0000001009047824 */ /* 0x000fe400078e0204 */
[----:B------:R-:W-:-:S03]  /*0280*/  IMAD R13, R0, UR10, R13 ;  /* 0x0000000a000d7c24 */ /* 0x000fc6000f8e020d */
[----:B------:R-:W-:Y:S01]  /*0290*/  IADD3 R14, PT, PT, R5, R4, RZ ;  /* 0x00000004050e7210 */ /* 0x000fe20007ffe0ff */
[----:B------:R-:W-:-:S04]  /*02a0*/  IMAD R13, R13, UR11, R12 ;  /* 0x0000000b0d0d7c24 */ /* 0x000fc8000f8e020c */
[----:B------:R-:W1:Y:S04]  /*02b0*/  LDS.128 R8, [R14] ;  /* 0x000000000e087984 */ /* 0x000e680000000c00 */
[----:B0-----:R-:W0:Y:S01]  /*02c0*/  LDS.128 R4, [R14+0x200] ;  /* 0x000200000e047984 */ /* 0x001e220000000c00 */
[----:B-1----:R-:W-:-:S06]  /*02d0*/  DSETP.GEU.AND P0, PT, R8, R10, PT ;  /* 0x0000000a0800722a */ /* 0x002fcc0003f0e000 */
[----:B------:R-:W-:Y:S02]  /*02e0*/  FSEL R2, R10, R8, !P0 ;  /* 0x000000080a027208 */ /* 0x000fe40004000000 */
[----:B------:R-:W-:Y:S02]  /*02f0*/  FSEL R3, R11, R9, !P0 ;  /* 0x000000090b037208 */ /* 0x000fe40004000000 */
[----:B------:R-:W1:Y:S04]  /*0300*/  LDC.64 R8, c[0x0][0x388] ;  /* 0x0000e200ff087b82 */ /* 0x000e680000000a00 */
[----:B0-----:R-:W-:-:S06]  /*0310*/  DSETP.GEU.AND P0, PT, R2, R4, PT ;  /* 0x000000040200722a */ /* 0x001fcc0003f0e000 */
[----:B------:R-:W-:Y:S02]  /*0320*/  FSEL R2, R4, R2, !P0 ;  /* 0x0000000204027208 */ /* 0x000fe40004000000 */
[----:B------:R-:W-:-:S06]  /*0330*/  FSEL R3, R5, R3, !P0 ;  /* 0x0000000305037208 */ /* 0x000fcc0004000000 */
[----:B------:R-:W-:-:S06]  /*0340*/  DSETP.GEU.AND P0, PT, R2, R6, PT ;  /* 0x000000060200722a */ /* 0x000fcc0003f0e000 */
[----:B------:R-:W-:Y:S02]  /*0350*/  FSEL R4, R6, R2, !P0 ;  /* 0x0000000206047208 */ /* 0x000fe40004000000 */
[----:B------:R-:W-:Y:S01]  /*0360*/  FSEL R5, R7, R3, !P0 ;  /* 0x0000000307057208 */ /* 0x000fe20004000000 */
[----:B-1----:R-:W-:-:S05]  /*0370*/  IMAD.WIDE.U32 R2, R13, 0x8, R8 ;  /* 0x000000080d027825 */ /* 0x002fca00078e0008 */
[----:B------:R-:W-:Y:S01]  /*0380*/  STG.E.64 desc[UR6][R2.64], R4 ;  /* 0x0000000402007986 */ /* 0x000fe2000c101b06 */
[----:B------:R-:W-:Y:S05]  /*0390*/  EXIT ;  /* 0x000000000000794d */ /* 0x000fea0003800000 */
.L_x_15:
        /* <DEDUP_REMOVED lines=14> */
.L_x_24:


//--------------------- .text._Z10pad_kernelPdS_iiiiiii --------------------------
	.section	.text._Z10pad_kernelPdS_iiiiiii,"ax",@progbits
	.align	128
        .global         _Z10pad_kernelPdS_iiiiiii
        .type           _Z10pad_kernelPdS_iiiiiii,@function
        .size           _Z10pad_kernelPdS_iiiiiii,(.L_x_25 - _Z10pad_kernelPdS_iiiiiii)
        .other          _Z10pad_kernelPdS_iiiiiii,@"STO_CUDA_ENTRY STV_DEFAULT"
_Z10pad_kernelPdS_iiiiiii:
.text._Z10pad_kernelPdS_iiiiiii:
[----:B------:R-:W-:Y:S01]  /*0000*/  LDC R1, c[0x0][0x37c] ;  /* 0x0000df00ff017b82 */ /* 0x000fe20000000800 */
[----:B------:R-:W0:Y:S07]  /*0010*/  S2R R3, SR_TID.Y ;  /* 0x0000000000037919 */ /* 0x000e2e0000002200 */
[----:B------:R-:W0:Y:S01]  /*0020*/  LDC R0, c[0x0][0x364] ;  /* 0x0000d900ff007b82 */ /* 0x000e220000000800 */
[----:B------:R-:W1:Y:S07]  /*0030*/  S2R R2, SR_TID.X ;  /* 0x0000000000027919 */ /* 0x000e6e0000002100 */
[----:B------:R-:W0:Y:S08]  /*0040*/  S2UR UR4, SR_CTAID.Y ;  /* 0x00000000000479c3 */ /* 0x000e300000002600 */
[----:B------:R-:W1:Y:S08]  /*0050*/  S2UR UR5, SR_CTAID.X ;  /* 0x00000000000579c3 */ /* 0x000e700000002500 */
[----:B------:R-:W1:Y:S08]  /*0060*/  LDC R7, c[0x0][0x360] ;  /* 0x0000d800ff077b82 */ /* 0x000e700000000800 */
[----:B------:R-:W2:Y:S01]  /*0070*/  LDC R5, c[0x0][0x3a8] ;  /* 0x0000ea00ff057b82 */ /* 0x000ea20000000800 */
[----:B0-----:R-:W-:Y:S01]  /*0080*/  IMAD R0, R0, UR4, R3 ;  /* 0x0000000400007c24 */ /* 0x001fe2000f8e0203 */
[----:B------:R-:W0:Y:S06]  /*0090*/  LDCU UR4, c[0x0][0x3a4] ;  /* 0x00007480ff0477ac */ /* 0x000e2c0008000800 */
[----:B------:R-:W3:Y:S08]  /*00a0*/  S2UR UR6, SR_CTAID.Z ;  /* 0x00000000000679c3 */ /* 0x000ef00000002700 */
[----:B------:R-:W4:Y:S01]  /*00b0*/  LDC R4, c[0x0][0x398] ;  /* 0x0000e600ff047b82 */ /* 0x000f220000000800 */
[----:B-1----:R-:W-:-:S05]  /*00c0*/  IMAD R7, R7, UR5, R2 ;  /* 0x0000000507077c24 */ /* 0x002fca000f8e0202 */
[----:B------:R-:W-:-:S04]  /*00d0*/  VIMNMX R2, PT, PT, R0, R7, !PT ;  /* 0x0000000700027248 */ /* 0x000fc80007fe0100 */
[----:B--2---:R-:W-:Y:S01]  /*00e0*/  ISETP.GE.AND P0, PT, R2, R5, PT ;  /* 0x000000050200720c */ /* 0x004fe20003f06270 */
[----:B---3--:R-:W-:-:S04]  /*00f0*/  IMAD R2, R5, UR6, R0 ;  /* 0x0000000605027c24 */ /* 0x008fc8000f8e0200 */
[----:B0-----:R-:W-:Y:S01]  /*0100*/  IMAD R3, R2, UR4, R7 ;  /* 0x0000000402037c24 */ /* 0x001fe2000f8e0207 */
[----:B----4-:R-:W-:-:S13]  /*0110*/  ISETP.LE.OR P0, PT, R4, UR6, P0 ;  /* 0x0000000604007c0c */ /* 0x010fda0008703670 */
[----:B------:R-:W-:Y:S05]  /*0120*/  @P0 EXIT ;  /* 0x000000000000094d */ /* 0x000fea0003800000 */
[----:B------:R-:W0:Y:S01]  /*0130*/  LDC.64 R10, c[0x0][0x390] ;  /* 0x0000e400ff0a7b82 */ /* 0x000e220000000a00 */
[----:B------:R-:W1:Y:S01]  /*0140*/  LDCU UR8, c[0x0][0x39c] ;  /* 0x00007380ff0877ac */ /* 0x000e620008000800 */
[----:B------:R-:W-:Y:S01]  /*0150*/  BSSY.RECONVERGENT B0, `(.L_x_16) ;  /* 0x0000014000007945 */ /* 0x000fe20003800200 */
[----:B------:R-:W2:Y:S05]  /*0160*/  LDCU UR7, c[0x0][0x3a0] ;  /* 0x00007400ff0777ac */ /* 0x000eaa0008000800 */
[----:B------:R-:W3:Y:S01]  /*0170*/  LDC.64 R4, c[0x0][0x388] ;  /* 0x0000e200ff047b82 */ /* 0x000ee20000000a00 */
[----:B------:R-:W4:Y:S01]  /*0180*/  LDCU.64 UR4, c[0x0][0x358] ;  /* 0x00006b00ff0477ac */ /* 0x000f220008000a00 */
[----:B-1----:R-:W-:-:S04]  /*0190*/  ISETP.GE.AND P0, PT, R7, UR8, PT ;  /* 0x0000000807007c0c */ /* 0x002fc8000bf06270 */
[----:B--2---:R-:W-:Y:S01]  /*01a0*/  ISETP.LT.OR P0, PT, R0, UR7, !P0 ;  /* 0x0000000700007c0c */ /* 0x004fe2000c701670 */
[----:B0-----:R-:W-:Y:S02]  /*01b0*/  VIADD R9, R11, UR7 ;  /* 0x000000070b097c36 */ /* 0x001fe40008000000 */
[----:B------:R-:W-:-:S03]  /*01c0*/  VIADD R2, R10, UR8 ;  /* 0x000000080a027c36 */ /* 0x000fc60008000000 */
[----:B------:R-:W-:Y:S01]  /*01d0*/  ISETP.GE.OR P0, PT, R0, R9, P0 ;  /* 0x000000090000720c */ /* 0x000fe20000706670 */
[----:B---3--:R-:W-:-:S03]  /*01e0*/  IMAD.WIDE R4, R3, 0x8, R4 ;  /* 0x0000000803047825 */ /* 0x008fc600078e0204 */
[----:B------:R-:W-:Y:S02]  /*01f0*/  ISETP.GE.OR P0, PT, R7, R2, P0 ;  /* 0x000000020700720c */ /* 0x000fe40000706670 */
[----:B------:R-:W-:-:S11]  /*0200*/  CS2R R2, SRZ ;  /* 0x0000000000027805 */ /* 0x000fd6000001ff00 */
[----:B----4-:R-:W-:Y:S05]  /*0210*/  @P0 BRA `(.L_x_17) ;  /* 0x00000000001c0947 */ /* 0x010fea0003800000 */
[----:B------:R-:W0:Y:S01]  /*0220*/  LDC.64 R2, c[0x0][0x380] ;  /* 0x0000e000ff027b82 */ /* 0x000e220000000a00 */
[----:B------:R-:W-:Y:S02]  /*0230*/  IADD3 R0, PT, PT, R0, -UR7, RZ ;  /* 0x8000000700007c10 */ /* 0x000fe4000fffe0ff */
[----:B------:R-:W-:-:S03]  /*0240*/  IADD3 R6, PT, PT, R7, -UR8, RZ ;  /* 0x8000000807067c10 */ /* 0x000fc6000fffe0ff */
[----:B------:R-:W-:-:S04]  /*0250*/  IMAD R7, R11, UR6, R0 ;  /* 0x000000060b077c24 */ /* 0x000fc8000f8e0200 */
[----:B------:R-:W-:-:S04]  /*0260*/  IMAD R7, R7, R10, R6 ;  /* 0x0000000a07077224 */ /* 0x000fc800078e0206 */
[----:B0-----:R-:W-:-:S06]  /*0270*/  IMAD.WIDE R2, R7, 0x8, R2 ;  /* 0x0000000807027825 */ /* 0x001fcc00078e0202 */
[----:B------:R-:W5:Y:S02]  /*0280*/  LDG.E.64 R2, desc[UR4][R2.64] ;  /* 0x0000000402027981 */ /* 0x000f64000c1e1b00 */
.L_x_17:
[----:B------:R-:W-:Y:S05]  /*0290*/  BSYNC.RECONVERGENT B0 ;  /* 0x0000000000007941 */ /* 0x000fea0003800200 */
.L_x_16:
[----:B-----5:R-:W-:Y:S01]  /*02a0*/  STG.E.64 desc[UR4][R4.64], R2 ;  /* 0x0000000204007986 */ /* 0x020fe2000c101b04 */
[----:B------:R-:W-:Y:S05]  /*02b0*/  EXIT ;  /* 0x000000000000794d */ /* 0x000fea0003800000 */
.L_x_18:
        /* <DEDUP_REMOVED lines=12> */
.L_x_25:


//--------------------- .nv.shared.reserved.0     --------------------------
	.section	.nv.shared.reserved.0,"aw",@nobits
	.weak		__nv_reservedSMEM_offset_0_alias
	.size		__nv_reservedSMEM_offset_0_alias, 0, 64
	.other		__nv_reservedSMEM_offset_0_alias,@"STO_CUDA_RESERVED_SHARED STV_DEFAULT"
__nv_reservedSMEM_offset_0_alias:
	.zero		0
	.zero		64


//--------------------- .nv.shared._Z18FC_kernel_improvedPdiS_iS_ --------------------------
	.section	.nv.shared._Z18FC_kernel_improvedPdiS_iS_,"aw",@nobits
	.sectionflags	@""
	.align	8
.nv.shared._Z18FC_kernel_improvedPdiS_iS_:
	.zero		9216


//--------------------- .nv.shared._Z13conv2D_kernelPdiiiS_iiS_S_iii --------------------------
	.section	.nv.shared._Z13conv2D_kernelPdiiiS_iiS_S_iii,"aw",@nobits
	.sectionflags	@""
	.align	8
.nv.shared._Z13conv2D_kernelPdiiiS_iiS_S_iii:
	.zero		10016


//--------------------- .nv.shared._Z18max_pool_2D_kernelPdS_iiiii --------------------------
	.section	.nv.shared._Z18max_pool_2D_kernelPdS_iiiii,"aw",@nobits
	.sectionflags	@""
	.align	8
.nv.shared._Z18max_pool_2D_kernelPdS_iiiii:
	.zero		9216


//--------------------- .nv.constant0._Z11RELU_kernelPdi --------------------------
	.section	.nv.constant0._Z11RELU_kernelPdi,"a",@progbits
	.sectionflags	@""
	.align	4
.nv.constant0._Z11RELU_kernelPdi:
	.zero		908


//--------------------- .nv.constant0._Z18FC_kernel_improvedPdiS_iS_ --------------------------
	.section	.nv.constant0._Z18FC_kernel_improvedPdiS_iS_,"a",@progbits
	.sectionflags	@""
	.align	4
.nv.constant0._Z18FC_kernel_improvedPdiS_iS_:
	.zero		936


//--------------------- .nv.constant0._Z22add_to_vector_1_kernelPdS_i --------------------------
	.section	.nv.constant0._Z22add_to_vector_1_kernelPdS_i,"a",@progbits
	.sectionflags	@""
	.align	4
.nv.constant0._Z22add_to_vector_1_kernelPdS_i:
	.zero		916


//--------------------- .nv.constant0._Z15zero_all_kernelPdi --------------------------
	.section	.nv.constant0._Z15zero_all_kernelPdi,"a",@progbits
	.sectionflags	@""
	.align	4
.nv.constant0._Z15zero_all_kernelPdi:
	.zero		908


//--------------------- .nv.constant0._Z13conv2D_kernelPdiiiS_iiS_S_iii --------------------------
	.section	.nv.constant0._Z13conv2D_kernelPdiiiS_iiS_S_iii,"a",@progbits
	.sectionflags	@""
	.align	4
.nv.constant0._Z13conv2D_kernelPdiiiS_iiS_S_iii:
	.zero		964


//--------------------- .nv.constant0._Z18max_pool_2D_kernelPdS_iiiii --------------------------
	.section	.nv.constant0._Z18max_pool_2D_kernelPdS_iiiii,"a",@progbits
	.sectionflags	@""
	.align	4
.nv.constant0._Z18max_pool_2D_kernelPdS_iiiii:
	.zero		932


//--------------------- .nv.constant0._Z10pad_kernelPdS_iiiiiii --------------------------
	.section	.nv.constant0._Z10pad_kernelPdS_iiiiiii,"a",@progbits
	.sectionflags	@""
	.align	4
.nv.constant0._Z10pad_kernelPdS_iiiiiii:
	.zero		940


//--------------------- SYMBOLS --------------------------

	.type		.nv.reservedSmem.offset0,@object
	.size		.nv.reservedSmem.offset0,0x4
	.type		.nv.reservedSmem.cap,@object
	.size		.nv.reservedSmem.cap,0x4
